// auto-generated by cutlass_sweep.gemm — config: {"arch": "sm_100", "cluster_m": 1, "cluster_n": 2, "dtype": "e4m3", "stages": 4, "tile_k": 64, "tile_m": 128, "tile_n": 128}
#include "cutlass/cutlass.h"
#include "cutlass/gemm/collective/collective_builder.hpp"
#include "cutlass/gemm/device/gemm_universal_adapter.h"
#include "cutlass/gemm/kernel/gemm_universal.hpp"
#include "cutlass/epilogue/collective/collective_builder.hpp"

using ElemA = cutlass::float_e4m3_t;
using ElemB = cutlass::float_e4m3_t;
using ElemCD = cutlass::float_e4m3_t;
using Acc  = float;
using TileShape    = cute::Shape<cute::_128, cute::_128, cute::_64>;
using ClusterShape = cute::Shape<cute::_1, cute::_2, cute::_1>;

using CollectiveEpilogue = typename cutlass::epilogue::collective::CollectiveBuilder<
    cutlass::arch::Sm100, cutlass::arch::OpClassTensorOp,
    TileShape, ClusterShape,
    cutlass::epilogue::collective::EpilogueTileAuto,
    Acc, Acc,
    ElemCD, cutlass::layout::RowMajor, 128 / cutlass::sizeof_bits<ElemCD>::value,
    ElemCD, cutlass::layout::RowMajor, 128 / cutlass::sizeof_bits<ElemCD>::value,
    cutlass::epilogue::collective::EpilogueScheduleAuto
  >::CollectiveOp;

using CollectiveMainloop = typename cutlass::gemm::collective::CollectiveBuilder<
    cutlass::arch::Sm100, cutlass::arch::OpClassTensorOp,
    ElemA, cutlass::layout::RowMajor, 128 / cutlass::sizeof_bits<ElemA>::value,
    ElemB, cutlass::layout::ColumnMajor, 128 / cutlass::sizeof_bits<ElemB>::value,
    Acc,
    TileShape, ClusterShape,
    cutlass::gemm::collective::StageCount<4>,
    cutlass::gemm::collective::KernelScheduleAuto
  >::CollectiveOp;

using GemmKernel = cutlass::gemm::kernel::GemmUniversal<
    cute::Shape<int,int,int,int>,
    CollectiveMainloop,
    CollectiveEpilogue
>;
using Gemm = cutlass::gemm::device::GemmUniversalAdapter<GemmKernel>;

// Force the device kernel symbol into the cubin without needing a host main.
auto* _anchor = &cutlass::device_kernel<GemmKernel>;


// ===== COMPILED SASS (sm_100a) =====

	.target	sm_100a

	.elftype	@"ET_EXEC"


//--------------------- .note.nv.tkinfo           --------------------------
	.section	.note.nv.tkinfo,"",@"SHT_NOTE"
	.sectionflags	@"SHF_NOTE_NV_TKINFO"
	.tkinfo
        /*0018*/ 	.word	0x00000002
        /*0030*/ 	.string	""
        /*0030*/ 	.string	"ptxas"
        /*0030*/ 	.string	"Cuda compilation tools, release 13.0, V13.0.88"
        /*0030*/ 	.string	"Build cuda_13.0.r13.0/compiler.36424714_0"
        /*0030*/ 	.string	"-arch sm_100a -m 64 "



//--------------------- .note.nv.cuinfo           --------------------------
	.section	.note.nv.cuinfo,"",@"SHT_NOTE"
	.sectionflags	@"SHF_NOTE_NV_CUINFO"
        /*0018*/ 	.short	0x0002
        /*001a*/ 	.short	0x0064
        /*001c*/ 	.short	0x0082
	.zero		2


//--------------------- .nv.info                  --------------------------
	.section	.nv.info,"",@"SHT_CUDA_INFO"
	.align	4


	//----- nvinfo : EIATTR_REGCOUNT
	.align		4
        /*0000*/ 	.byte	0x04, 0x2f
        /*0002*/ 	.short	(.L_19 - .L_18)
	.align		4
.L_18:
        /*0004*/ 	.word	index@(_ZN7cutlass13device_kernelINS_4gemm6kernel13GemmUniversalIN4cute5tupleIJiiiiEEENS1_10collective13CollectiveMmaINS1_35MainloopSm100TmaUmmaWarpSpecializedILi4ELi2ELi4ENS5_IJNS4_1CILi1EEENSA_ILi2EEESB_EEEEENS5_IJNSA_ILi128EEESF_NSA_ILi64EEEEEENS_12float_e4m3_tENS5_IJlSB_lEEESI_SJ_NS4_8TiledMMAINS4_8MMA_AtomIJNS4_10MMA_TraitsINS4_19SM100_MMA_F8F6F4_SSEJSI_SI_fSF_SF_NS4_17integral_constantINS4_4UMMA5MajorELSQ_0EEESR_NSO_INSP_7ScaleInELSS_0EEEST_EEEEEENS4_6LayoutINS5_IJSB_SB_SB_EEENS5_IJNSA_ILi0EEESY_SY_EEEEENS5_IJNS4_10UnderscoreES11_S11_EEEEENS4_23SM90_TMA_LOAD_MULTICASTENS4_14ComposedLayoutINS4_7SwizzleILi2ELi4ELi3EEENS4_18smem_ptr_flag_bitsILi8EEENSW_INS5_IJNSA_ILi8EEESG_EEENS5_IJSG_SB_EEEEEEEvNS4_8identityENS4_13SM90_TMA_LOADES1E_vS1F_EENS_8epilogue10collective18CollectiveEpilogueINS1I_23Sm100TmaWarpSpecializedILi2ELi2ELi64ELb0ELb0EEEJSH_NS5_IJNSW_ISF_SB_EENSW_ISG_SB_EEEEESI_SJ_SI_SJ_NS1I_6fusion15FusionCallbacksIS1M_NS1Q_17LinearCombinationISI_fSI_fLNS_15FloatRoundStyleE2EEESH_S1P_JEEENS4_5SM1004TMEM4LOAD26SM100_TMEM_LOAD_32dp32b64xES1G_S1E_NS4_39AutoVectorizingCopyWithAssumedAlignmentILi128EEENS4_14SM90_TMA_STOREES1E_S21_S21_EEEvvEEEEvNT_6ParamsE)
        /*0008*/ 	.word	0x000000cf


	//----- nvinfo : EIATTR_FRAME_SIZE
	.align		4
.L_19:
        /*000c*/ 	.byte	0x04, 0x11
        /*000e*/ 	.short	(.L_21 - .L_20)
	.align		4
.L_20:
        /*0010*/ 	.word	index@($__internal_2_$__cuda_sm10x_tcgen05_guardrail_trap_unallocated_columns_being_dealloced)
        /*0014*/ 	.word	0x00000000


	//----- nvinfo : EIATTR_FRAME_SIZE
	.align		4
.L_21:
        /*0018*/ 	.byte	0x04, 0x11
        /*001a*/ 	.short	(.L_23 - .L_22)
	.align		4
.L_22:
        /*001c*/ 	.word	index@($__internal_1_$__cuda_sm10x_tcgen05_guardrail_trap_phase_invalid_during_alloc)
        /*0020*/ 	.word	0x00000000


	//----- nvinfo : EIATTR_FRAME_SIZE
	.align		4
.L_23:
        /*0024*/ 	.byte	0x04, 0x11
        /*0026*/ 	.short	(.L_25 - .L_24)
	.align		4
.L_24:
        /*0028*/ 	.word	index@($__internal_0_$__cuda_sm10x_tcgen05_guardrail_trap_col_being_dealloced_not_returned_by_alloc)
        /*002c*/ 	.word	0x00000000


	//----- nvinfo : EIATTR_FRAME_SIZE
	.align		4
.L_25:
        /*0030*/ 	.byte	0x04, 0x11
        /*0032*/ 	.short	(.L_27 - .L_26)
	.align		4
.L_26:
        /*0034*/ 	.word	index@(_ZN7cutlass13device_kernelINS_4gemm6kernel13GemmUniversalIN4cute5tupleIJiiiiEEENS1_10collective13CollectiveMmaINS1_35MainloopSm100TmaUmmaWarpSpecializedILi4ELi2ELi4ENS5_IJNS4_1CILi1EEENSA_ILi2EEESB_EEEEENS5_IJNSA_ILi128EEESF_NSA_ILi64EEEEEENS_12float_e4m3_tENS5_IJlSB_lEEESI_SJ_NS4_8TiledMMAINS4_8MMA_AtomIJNS4_10MMA_TraitsINS4_19SM100_MMA_F8F6F4_SSEJSI_SI_fSF_SF_NS4_17integral_constantINS4_4UMMA5MajorELSQ_0EEESR_NSO_INSP_7ScaleInELSS_0EEEST_EEEEEENS4_6LayoutINS5_IJSB_SB_SB_EEENS5_IJNSA_ILi0EEESY_SY_EEEEENS5_IJNS4_10UnderscoreES11_S11_EEEEENS4_23SM90_TMA_LOAD_MULTICASTENS4_14ComposedLayoutINS4_7SwizzleILi2ELi4ELi3EEENS4_18smem_ptr_flag_bitsILi8EEENSW_INS5_IJNSA_ILi8EEESG_EEENS5_IJSG_SB_EEEEEEEvNS4_8identityENS4_13SM90_TMA_LOADES1E_vS1F_EENS_8epilogue10collective18CollectiveEpilogueINS1I_23Sm100TmaWarpSpecializedILi2ELi2ELi64ELb0ELb0EEEJSH_NS5_IJNSW_ISF_SB_EENSW_ISG_SB_EEEEESI_SJ_SI_SJ_NS1I_6fusion15FusionCallbacksIS1M_NS1Q_17LinearCombinationISI_fSI_fLNS_15FloatRoundStyleE2EEESH_S1P_JEEENS4_5SM1004TMEM4LOAD26SM100_TMEM_LOAD_32dp32b64xES1G_S1E_NS4_39AutoVectorizingCopyWithAssumedAlignmentILi128EEENS4_14SM90_TMA_STOREES1E_S21_S21_EEEvvEEEEvNT_6ParamsE)
        /*0038*/ 	.word	0x00000000


	//----- nvinfo : EIATTR_MIN_STACK_SIZE
	.align		4
.L_27:
        /*003c*/ 	.byte	0x04, 0x12
        /*003e*/ 	.short	(.L_29 - .L_28)
	.align		4
.L_28:
        /*0040*/ 	.word	index@(_ZN7cutlass13device_kernelINS_4gemm6kernel13GemmUniversalIN4cute5tupleIJiiiiEEENS1_10collective13CollectiveMmaINS1_35MainloopSm100TmaUmmaWarpSpecializedILi4ELi2ELi4ENS5_IJNS4_1CILi1EEENSA_ILi2EEESB_EEEEENS5_IJNSA_ILi128EEESF_NSA_ILi64EEEEEENS_12float_e4m3_tENS5_IJlSB_lEEESI_SJ_NS4_8TiledMMAINS4_8MMA_AtomIJNS4_10MMA_TraitsINS4_19SM100_MMA_F8F6F4_SSEJSI_SI_fSF_SF_NS4_17integral_constantINS4_4UMMA5MajorELSQ_0EEESR_NSO_INSP_7ScaleInELSS_0EEEST_EEEEEENS4_6LayoutINS5_IJSB_SB_SB_EEENS5_IJNSA_ILi0EEESY_SY_EEEEENS5_IJNS4_10UnderscoreES11_S11_EEEEENS4_23SM90_TMA_LOAD_MULTICASTENS4_14ComposedLayoutINS4_7SwizzleILi2ELi4ELi3EEENS4_18smem_ptr_flag_bitsILi8EEENSW_INS5_IJNSA_ILi8EEESG_EEENS5_IJSG_SB_EEEEEEEvNS4_8identityENS4_13SM90_TMA_LOADES1E_vS1F_EENS_8epilogue10collective18CollectiveEpilogueINS1I_23Sm100TmaWarpSpecializedILi2ELi2ELi64ELb0ELb0EEEJSH_NS5_IJNSW_ISF_SB_EENSW_ISG_SB_EEEEESI_SJ_SI_SJ_NS1I_6fusion15FusionCallbacksIS1M_NS1Q_17LinearCombinationISI_fSI_fLNS_15FloatRoundStyleE2EEESH_S1P_JEEENS4_5SM1004TMEM4LOAD26SM100_TMEM_LOAD_32dp32b64xES1G_S1E_NS4_39AutoVectorizingCopyWithAssumedAlignmentILi128EEENS4_14SM90_TMA_STOREES1E_S21_S21_EEEvvEEEEvNT_6ParamsE)
        /*0044*/ 	.word	0x00000000
.L_29:


//--------------------- .nv.compat                --------------------------
	.section	.nv.compat,"",@"SHT_CUDA_COMPAT_INFO"
	.align	4
        /*0000*/ 	.byte	0x02, 0x09, 0x01, 0x00, 0x02, 0x02, 0x02, 0x00, 0x02, 0x05, 0x05, 0x00, 0x03, 0x07, 0x01, 0x01
        /*0010*/ 	.byte	0x02, 0x03, 0x01, 0x00, 0x02, 0x06, 0x01, 0x00, 0x04, 0x0b, 0x08, 0x00, 0x09, 0x00, 0x00, 0x00
        /*0020*/ 	.byte	0x00, 0x00, 0x00, 0x00


//--------------------- .nv.info._ZN7cutlass13device_kernelINS_4gemm6kernel13GemmUniversalIN4cute5tupleIJiiiiEEENS1_10collective13CollectiveMmaINS1_35MainloopSm100TmaUmmaWarpSpecializedILi4ELi2ELi4ENS5_IJNS4_1CILi1EEENSA_ILi2EEESB_EEEEENS5_IJNSA_ILi128EEESF_NSA_ILi64EEEEEENS_12float_e4m3_tENS5_IJlSB_lEEESI_SJ_NS4_8TiledMMAINS4_8MMA_AtomIJNS4_10MMA_TraitsINS4_19SM100_MMA_F8F6F4_SSEJSI_SI_fSF_SF_NS4_17integral_constantINS4_4UMMA5MajorELSQ_0EEESR_NSO_INSP_7ScaleInELSS_0EEEST_EEEEEENS4_6LayoutINS5_IJSB_SB_SB_EEENS5_IJNSA_ILi0EEESY_SY_EEEEENS5_IJNS4_10UnderscoreES11_S11_EEEEENS4_23SM90_TMA_LOAD_MULTICASTENS4_14ComposedLayoutINS4_7SwizzleILi2ELi4ELi3EEENS4_18smem_ptr_flag_bitsILi8EEENSW_INS5_IJNSA_ILi8EEESG_EEENS5_IJSG_SB_EEEEEEEvNS4_8identityENS4_13SM90_TMA_LOADES1E_vS1F_EENS_8epilogue10collective18CollectiveEpilogueINS1I_23Sm100TmaWarpSpecializedILi2ELi2ELi64ELb0ELb0EEEJSH_NS5_IJNSW_ISF_SB_EENSW_ISG_SB_EEEEESI_SJ_SI_SJ_NS1I_6fusion15FusionCallbacksIS1M_NS1Q_17LinearCombinationISI_fSI_fLNS_15FloatRoundStyleE2EEESH_S1P_JEEENS4_5SM1004TMEM4LOAD26SM100_TMEM_LOAD_32dp32b64xES1G_S1E_NS4_39AutoVectorizingCopyWithAssumedAlignmentILi128EEENS4_14SM90_TMA_STOREES1E_S21_S21_EEEvvEEEEvNT_6ParamsE --------------------------
	.section	.nv.info._ZN7cutlass13device_kernelINS_4gemm6kernel13GemmUniversalIN4cute5tupleIJiiiiEEENS1_10collective13CollectiveMmaINS1_35MainloopSm100TmaUmmaWarpSpecializedILi4ELi2ELi4ENS5_IJNS4_1CILi1EEENSA_ILi2EEESB_EEEEENS5_IJNSA_ILi128EEESF_NSA_ILi64EEEEEENS_12float_e4m3_tENS5_IJlSB_lEEESI_SJ_NS4_8TiledMMAINS4_8MMA_AtomIJNS4_10MMA_TraitsINS4_19SM100_MMA_F8F6F4_SSEJSI_SI_fSF_SF_NS4_17integral_constantINS4_4UMMA5MajorELSQ_0EEESR_NSO_INSP_7ScaleInELSS_0EEEST_EEEEEENS4_6LayoutINS5_IJSB_SB_SB_EEENS5_IJNSA_ILi0EEESY_SY_EEEEENS5_IJNS4_10UnderscoreES11_S11_EEEEENS4_23SM90_TMA_LOAD_MULTICASTENS4_14ComposedLayoutINS4_7SwizzleILi2ELi4ELi3EEENS4_18smem_ptr_flag_bitsILi8EEENSW_INS5_IJNSA_ILi8EEESG_EEENS5_IJSG_SB_EEEEEEEvNS4_8identityENS4_13SM90_TMA_LOADES1E_vS1F_EENS_8epilogue10collective18CollectiveEpilogueINS1I_23Sm100TmaWarpSpecializedILi2ELi2ELi64ELb0ELb0EEEJSH_NS5_IJNSW_ISF_SB_EENSW_ISG_SB_EEEEESI_SJ_SI_SJ_NS1I_6fusion15FusionCallbacksIS1M_NS1Q_17LinearCombinationISI_fSI_fLNS_15FloatRoundStyleE2EEESH_S1P_JEEENS4_5SM1004TMEM4LOAD26SM100_TMEM_LOAD_32dp32b64xES1G_S1E_NS4_39AutoVectorizingCopyWithAssumedAlignmentILi128EEENS4_14SM90_TMA_STOREES1E_S21_S21_EEEvvEEEEvNT_6ParamsE,"",@"SHT_CUDA_INFO"
	.sectionflags	@""
	.align	4


	//----- nvinfo : EIATTR_CUDA_API_VERSION
	.align		4
        /*0000*/ 	.byte	0x04, 0x37
        /*0002*/ 	.short	(.L_31 - .L_30)
.L_30:
        /*0004*/ 	.word	0x00000082


	//----- nvinfo : EIATTR_KPARAM_INFO
	.align		4
.L_31:
        /*0008*/ 	.byte	0x04, 0x17
        /*000a*/ 	.short	(.L_33 - .L_32)
.L_32:
        /*000c*/ 	.word	0x00000000
        /*0010*/ 	.short	0x0000
        /*0012*/ 	.short	0x0000
        /*0014*/ 	.byte	0x00, 0xf0, 0x01, 0x20


	//----- nvinfo : EIATTR_AT_ENTRY_FRAGMENTS
	.align		4
.L_33:
        /*0018*/ 	.byte	0x04, 0x4f
        /*001a*/ 	.short	(.L_35 - .L_34)


	//   ....[0]....
.L_34:
        /*001c*/ 	.word	0x00000006


	//----- nvinfo : EIATTR_RESERVED_SMEM_USED
	.align		4
.L_35:
        /*0020*/ 	.byte	0x01, 0x41
	.zero		2


	//----- nvinfo : EIATTR_SPARSE_MMA_MASK
	.align		4
        /*0024*/ 	.byte	0x03, 0x50
        /*0026*/ 	.short	0x0000


	//----- nvinfo : EIATTR_TCGEN05_1CTA_USED
	.align		4
        /*0028*/ 	.byte	0x01, 0x51
	.zero		2


	//----- nvinfo : EIATTR_MAXREG_COUNT
	.align		4
        /*002c*/ 	.byte	0x03, 0x1b
        /*002e*/ 	.short	0x00ff


	//----- nvinfo : EIATTR_NUM_BARRIERS
	.align		4
        /*0030*/ 	.byte	0x02, 0x4c
        /*0032*/ 	.byte	0x07
	.zero		1


	//----- nvinfo : EIATTR_EXTERNS
	.align		4
        /*0034*/ 	.byte	0x04, 0x0f
        /*0036*/ 	.short	(.L_37 - .L_36)


	//   ....[0]....
	.align		4
.L_36:
        /*0038*/ 	.word	index@(__assertfail)


	//----- nvinfo : EIATTR_MERCURY_ISA_VERSION
	.align		4
.L_37:
        /*003c*/ 	.byte	0x03, 0x5f
        /*003e*/ 	.short	0x0101


	//----- nvinfo : EIATTR_INT_WARP_WIDE_INSTR_OFFSETS
	.align		4
        /*0040*/ 	.byte	0x04, 0x31
        /*0042*/ 	.short	(.L_39 - .L_38)


	//   ....[0]....
.L_38:
        /*0044*/ 	.word	0x00003b50


	//   ....[1]....
        /*0048*/ 	.word	0x00003b70


	//   ....[2]....
        /*004c*/ 	.word	0x00003ba0


	//   ....[3]....
        /*0050*/ 	.word	0x000046c0


	//   ....[4]....
        /*0054*/ 	.word	0x00004730


	//   ....[5]....
        /*0058*/ 	.word	0x00004810


	//   ....[6]....
        /*005c*/ 	.word	0x000048c0


	//----- nvinfo : EIATTR_COOP_GROUP_MASK_REGIDS
	.align		4
.L_39:
        /*0060*/ 	.byte	0x04, 0x29
        /*0062*/ 	.short	(.L_41 - .L_40)


	//   ....[0]....
.L_40:
        /*0064*/ 	.word	0xffffffff


	//   ....[1]....
        /*0068*/ 	.word	0xffffffff


	//   ....[2]....
        /*006c*/ 	.word	0xffffffff


	//   ....[3]....
        /*0070*/ 	.word	0xffffffff


	//   ....[4]....
        /*0074*/ 	.word	0xffffffff


	//   ....[5]....
        /*0078*/ 	.word	0xffffffff


	//   ....[6]....
        /*007c*/ 	.word	0xffffffff


	//   ....[7]....
        /*0080*/ 	.word	0xffffffff


	//   ....[8]....
        /*0084*/ 	.word	0xffffffff


	//   ....[9]....
        /*0088*/ 	.word	0xffffffff


	//   ....[10]....
        /*008c*/ 	.word	0xffffffff


	//   ....[11]....
        /*0090*/ 	.word	0xffffffff


	//   ....[12]....
        /*0094*/ 	.word	0xffffffff


	//   ....[13]....
        /*0098*/ 	.word	0xffffffff


	//----- nvinfo : EIATTR_COOP_GROUP_INSTR_OFFSETS
	.align		4
.L_41:
        /*009c*/ 	.byte	0x04, 0x28
        /*009e*/ 	.short	(.L_43 - .L_42)


	//   ....[0]....
.L_42:
        /*00a0*/ 	.word	0x00000080


	//   ....[1]....
        /*00a4*/ 	.word	0x000004f0


	//   ....[2]....
        /*00a8*/ 	.word	0x000006a0


	//   ....[3]....
        /*00ac*/ 	.word	0x00000800


	//   ....[4]....
        /*00b0*/ 	.word	0x00000900


	//   ....[5]....
        /*00b4*/ 	.word	0x00000a70


	//   ....[6]....
        /*00b8*/ 	.word	0x00000c10


	//   ....[7]....
        /*00bc*/ 	.word	0x00000dc0


	//   ....[8]....
        /*00c0*/ 	.word	0x00001fd0


	//   ....[9]....
        /*00c4*/ 	.word	0x00002e80


	//   ....[10]....
        /*00c8*/ 	.word	0x00003090


	//   ....[11]....
        /*00cc*/ 	.word	0x000030c0


	//   ....[12]....
        /*00d0*/ 	.word	0x00003a30


	//   ....[13]....
        /*00d4*/ 	.word	0x00003c60


	//----- nvinfo : EIATTR_VRC_CTA_INIT_COUNT
	.align		4
.L_43:
        /*00d8*/ 	.byte	0x02, 0x4a
        /*00da*/ 	.byte	0x80
	.zero		1


	//----- nvinfo : EIATTR_SYSCALL_OFFSETS
	.align		4
        /*00dc*/ 	.byte	0x04, 0x46
        /*00de*/ 	.short	(.L_45 - .L_44)


	//   ....[0]....
.L_44:
        /*00e0*/ 	.word	0x000054c0


	//   ....[1]....
        /*00e4*/ 	.word	0x00005600


	//   ....[2]....
        /*00e8*/ 	.word	0x00005e90


	//   ....[3]....
        /*00ec*/ 	.word	0x000074a0


	//----- nvinfo : EIATTR_MBARRIER_INSTR_OFFSETS
	.align		4
.L_45:
        /*00f0*/ 	.byte	0x04, 0x39
        /*00f2*/ 	.short	(.L_47 - .L_46)


	//   ....[0]....
.L_46:
        /*00f4*/ 	.word	0x00000610
        /*00f8*/ 	.word	0x000000ff
        /*00fc*/ 	.word	0x00000000
        /*0100*/ 	.short	0x0100
        /*0102*/ 	.byte	0x04
	.zero		1


	//   ....[1]....
        /*0104*/ 	.word	0x00000620
        /*0108*/ 	.word	0x000000ff
        /*010c*/ 	.word	0x00000020
        /*0110*/ 	.short	0x0100
        /*0112*/ 	.byte	0x04
	.zero		1


	//   ....[2]....
        /*0114*/ 	.word	0x00000630
        /*0118*/ 	.word	0x000000ff
        /*011c*/ 	.word	0x00000008
        /*0120*/ 	.short	0x0100
        /*0122*/ 	.byte	0x04
	.zero		1


	//   ....[3]....
        /*0124*/ 	.word	0x00000640
        /*0128*/ 	.word	0x000000ff
        /*012c*/ 	.word	0x00000028
        /*0130*/ 	.short	0x0100
        /*0132*/ 	.byte	0x04
	.zero		1


	//   ....[4]....
        /*0134*/ 	.word	0x00000650
        /*0138*/ 	.word	0x000000ff
        /*013c*/ 	.word	0x00000010
        /*0140*/ 	.short	0x0100
        /*0142*/ 	.byte	0x04
	.zero		1


	//   ....[5]....
        /*0144*/ 	.word	0x00000660
        /*0148*/ 	.word	0x000000ff
        /*014c*/ 	.word	0x00000030
        /*0150*/ 	.short	0x0100
        /*0152*/ 	.byte	0x04
	.zero		1


	//   ....[6]....
        /*0154*/ 	.word	0x00000670
        /*0158*/ 	.word	0x000000ff
        /*015c*/ 	.word	0x00000018
        /*0160*/ 	.short	0x0100
        /*0162*/ 	.byte	0x04
	.zero		1


	//   ....[7]....
        /*0164*/ 	.word	0x00000680
        /*0168*/ 	.word	0x000000ff
        /*016c*/ 	.word	0x00000038
        /*0170*/ 	.short	0x0100
        /*0172*/ 	.byte	0x04
	.zero		1


	//   ....[8]....
        /*0174*/ 	.word	0x000007b0
        /*0178*/ 	.word	0x000000ff
        /*017c*/ 	.word	0x00000040
        /*0180*/ 	.short	0x0100
        /*0182*/ 	.byte	0x04
	.zero		1


	//   ....[9]....
        /*0184*/ 	.word	0x000007c0
        /*0188*/ 	.word	0x000000ff
        /*018c*/ 	.word	0x00000050
        /*0190*/ 	.short	0x0100
        /*0192*/ 	.byte	0x04
	.zero		1


	//   ....[10]....
        /*0194*/ 	.word	0x000007d0
        /*0198*/ 	.word	0x000000ff
        /*019c*/ 	.word	0x00000048
        /*01a0*/ 	.short	0x0100
        /*01a2*/ 	.byte	0x04
	.zero		1


	//   ....[11]....
        /*01a4*/ 	.word	0x000007e0
        /*01a8*/ 	.word	0x000000ff
        /*01ac*/ 	.word	0x00000058
        /*01b0*/ 	.short	0x0100
        /*01b2*/ 	.byte	0x04
	.zero		1


	//   ....[12]....
        /*01b4*/ 	.word	0x000008d0
        /*01b8*/ 	.word	0x000000ff
        /*01bc*/ 	.word	0x00000060
        /*01c0*/ 	.short	0x0100
        /*01c2*/ 	.byte	0x06
	.zero		1


	//   ....[13]....
        /*01c4*/ 	.word	0x000008e0
        /*01c8*/ 	.word	0x000000ff
        /*01cc*/ 	.word	0x00000068
        /*01d0*/ 	.short	0x0100
        /*01d2*/ 	.byte	0x06
	.zero		1


	//   ....[14]....
        /*01d4*/ 	.word	0x00000a20
        /*01d8*/ 	.word	0x000000ff
        /*01dc*/ 	.word	0x00000070
        /*01e0*/ 	.short	0x0100
        /*01e2*/ 	.byte	0x06
	.zero		1


	//   ....[15]....
        /*01e4*/ 	.word	0x00000a30
        /*01e8*/ 	.word	0x000000ff
        /*01ec*/ 	.word	0x00000080
        /*01f0*/ 	.short	0x0100
        /*01f2*/ 	.byte	0x06
	.zero		1


	//   ....[16]....
        /*01f4*/ 	.word	0x00000a40
        /*01f8*/ 	.word	0x000000ff
        /*01fc*/ 	.word	0x00000078
        /*0200*/ 	.short	0x0100
        /*0202*/ 	.byte	0x06
	.zero		1


	//   ....[17]....
        /*0204*/ 	.word	0x00000a50
        /*0208*/ 	.word	0x000000ff
        /*020c*/ 	.word	0x00000088
        /*0210*/ 	.short	0x0100
        /*0212*/ 	.byte	0x06
	.zero		1


	//   ....[18]....
        /*0214*/ 	.word	0x00000b80
        /*0218*/ 	.word	0x000000ff
        /*021c*/ 	.word	0x00000090
        /*0220*/ 	.short	0x0100
        /*0222*/ 	.byte	0x04
	.zero		1


	//   ....[19]....
        /*0224*/ 	.word	0x00000b90
        /*0228*/ 	.word	0x000000ff
        /*022c*/ 	.word	0x000000b0
        /*0230*/ 	.short	0x0100
        /*0232*/ 	.byte	0x04
	.zero		1


	//   ....[20]....
        /*0234*/ 	.word	0x00000ba0
        /*0238*/ 	.word	0x000000ff
        /*023c*/ 	.word	0x00000098
        /*0240*/ 	.short	0x0100
        /*0242*/ 	.byte	0x04
	.zero		1


	//   ....[21]....
        /*0244*/ 	.word	0x00000bb0
        /*0248*/ 	.word	0x000000ff
        /*024c*/ 	.word	0x000000b8
        /*0250*/ 	.short	0x0100
        /*0252*/ 	.byte	0x04
	.zero		1


	//   ....[22]....
        /*0254*/ 	.word	0x00000bc0
        /*0258*/ 	.word	0x000000ff
        /*025c*/ 	.word	0x000000a0
        /*0260*/ 	.short	0x0100
        /*0262*/ 	.byte	0x04
	.zero		1


	//   ....[23]....
        /*0264*/ 	.word	0x00000bd0
        /*0268*/ 	.word	0x000000ff
        /*026c*/ 	.word	0x000000c0
        /*0270*/ 	.short	0x0100
        /*0272*/ 	.byte	0x04
	.zero		1


	//   ....[24]....
        /*0274*/ 	.word	0x00000be0
        /*0278*/ 	.word	0x000000ff
        /*027c*/ 	.word	0x000000a8
        /*0280*/ 	.short	0x0100
        /*0282*/ 	.byte	0x04
	.zero		1


	//   ....[25]....
        /*0284*/ 	.word	0x00000bf0
        /*0288*/ 	.word	0x000000ff
        /*028c*/ 	.word	0x000000c8
        /*0290*/ 	.short	0x0100
        /*0292*/ 	.byte	0x04
	.zero		1


	//   ....[26]....
        /*0294*/ 	.word	0x00000ce0
        /*0298*/ 	.word	0x000000ff
        /*029c*/ 	.word	0x000000d0
        /*02a0*/ 	.short	0x0100
        /*02a2*/ 	.byte	0x04
	.zero		1


	//   ....[27]....
        /*02a4*/ 	.word	0x00000cf0
        /*02a8*/ 	.word	0x000000ff
        /*02ac*/ 	.word	0x000000e0
        /*02b0*/ 	.short	0x0100
        /*02b2*/ 	.byte	0x04
	.zero		1


	//   ....[28]....
        /*02b4*/ 	.word	0x00000d00
        /*02b8*/ 	.word	0x000000ff
        /*02bc*/ 	.word	0x000000d8
        /*02c0*/ 	.short	0x0100
        /*02c2*/ 	.byte	0x04
	.zero		1


	//   ....[29]....
        /*02c4*/ 	.word	0x00000d10
        /*02c8*/ 	.word	0x000000ff
        /*02cc*/ 	.word	0x000000e8
        /*02d0*/ 	.short	0x0100
        /*02d2*/ 	.byte	0x04
	.zero		1


	//   ....[30]....
        /*02d4*/ 	.word	0x00001850
        /*02d8*/ 	.word	0x00000003
        /*02dc*/ 	.word	0x000000e0
        /*02e0*/ 	.short	0x010a
        /*02e2*/ 	.byte	0xff
	.zero		1


	//   ....[31]....
        /*02e4*/ 	.word	0x00001880
        /*02e8*/ 	.word	0x00000003
        /*02ec*/ 	.word	0x000000d0
        /*02f0*/ 	.short	0x0101
        /*02f2*/ 	.byte	0xff
	.zero		1


	//   ....[32]....
        /*02f4*/ 	.word	0x00001950
        /*02f8*/ 	.word	0x000000ff
        /*02fc*/ 	.word	0x00000020
        /*0300*/ 	.short	0x010a
        /*0302*/ 	.byte	0x04
	.zero		1


	//   ....[33]....
        /*0304*/ 	.word	0x000019d0
        /*0308*/ 	.word	0x000000ff
        /*030c*/ 	.word	0x00000020
        /*0310*/ 	.short	0x010a
        /*0312*/ 	.byte	0x21
	.zero		1


	//   ....[34]....
        /*0314*/ 	.word	0x00001b70
        /*0318*/ 	.word	0x000000ff
        /*031c*/ 	.word	0x00000020
        /*0320*/ 	.short	0x010a
        /*0322*/ 	.byte	0x08
	.zero		1


	//   ....[35]....
        /*0324*/ 	.word	0x00001c80
        /*0328*/ 	.word	0x000000ff
        /*032c*/ 	.word	0x00000068
        /*0330*/ 	.short	0x0101
        /*0332*/ 	.byte	0x06
	.zero		1


	//   ....[36]....
        /*0334*/ 	.word	0x00001ca0
        /*0338*/ 	.word	0x000000ff
        /*033c*/ 	.word	0x00000020
        /*0340*/ 	.short	0x010a
        /*0342*/ 	.byte	0x04
	.zero		1


	//   ....[37]....
        /*0344*/ 	.word	0x00001d20
        /*0348*/ 	.word	0x000000ff
        /*034c*/ 	.word	0x00000020
        /*0350*/ 	.short	0x010a
        /*0352*/ 	.byte	0x11
	.zero		1


	//   ....[38]....
        /*0354*/ 	.word	0x00001ec0
        /*0358*/ 	.word	0x000000ff
        /*035c*/ 	.word	0x00000020
        /*0360*/ 	.short	0x010a
        /*0362*/ 	.byte	0x07
	.zero		1


	//   ....[39]....
        /*0364*/ 	.word	0x00002000
        /*0368*/ 	.word	0x00000003
        /*036c*/ 	.word	0x00000070
        /*0370*/ 	.short	0x010a
        /*0372*/ 	.byte	0xff
	.zero		1


	//   ....[40]....
        /*0374*/ 	.word	0x00002150
        /*0378*/ 	.word	0x00000000
        /*037c*/ 	.word	0x00000000
        /*0380*/ 	.short	0x0101
        /*0382*/ 	.byte	0xff
	.zero		1


	//   ....[41]....
        /*0384*/ 	.word	0x00002700
        /*0388*/ 	.word	0x000000ff
        /*038c*/ 	.word	0x00000000
        /*0390*/ 	.short	0x010a
        /*0392*/ 	.byte	0x04
	.zero		1


	//   ....[42]....
        /*0394*/ 	.word	0x00002790
        /*0398*/ 	.word	0x000000ff
        /*039c*/ 	.word	0x00000000
        /*03a0*/ 	.short	0x010a
        /*03a2*/ 	.byte	0x05
	.zero		1


	//   ....[43]....
        /*03a4*/ 	.word	0x00002820
        /*03a8*/ 	.word	0x000000ff
        /*03ac*/ 	.word	0x00000000
        /*03b0*/ 	.short	0x010a
        /*03b2*/ 	.byte	0x05
	.zero		1


	//   ....[44]....
        /*03b4*/ 	.word	0x000028c0
        /*03b8*/ 	.word	0x00000000
        /*03bc*/ 	.word	0x00000000
        /*03c0*/ 	.short	0x010a
        /*03c2*/ 	.byte	0xff
	.zero		1


	//   ....[45]....
        /*03c4*/ 	.word	0x000029e0
        /*03c8*/ 	.word	0x00000002
        /*03cc*/ 	.word	0x000000d0
        /*03d0*/ 	.short	0x010a
        /*03d2*/ 	.byte	0xff
	.zero		1


	//   ....[46]....
        /*03d4*/ 	.word	0x00002a40
        /*03d8*/ 	.word	0x00000004
        /*03dc*/ 	.word	0x00000000
        /*03e0*/ 	.short	0x0101
        /*03e2*/ 	.byte	0xff
	.zero		1


	//   ....[47]....
        /*03e4*/ 	.word	0x00002a60
        /*03e8*/ 	.word	0x000000ff
        /*03ec*/ 	.word	0x00000080
        /*03f0*/ 	.short	0x010a
        /*03f2*/ 	.byte	0x04
	.zero		1


	//   ....[48]....
        /*03f4*/ 	.word	0x00002b80
        /*03f8*/ 	.word	0x00000002
        /*03fc*/ 	.word	0x00000070
        /*0400*/ 	.short	0x010a
        /*0402*/ 	.byte	0xff
	.zero		1


	//   ....[49]....
        /*0404*/ 	.word	0x00002c90
        /*0408*/ 	.word	0x00000002
        /*040c*/ 	.word	0x00000000
        /*0410*/ 	.short	0x0101
        /*0412*/ 	.byte	0xff
	.zero		1


	//   ....[50]....
        /*0414*/ 	.word	0x00002d20
        /*0418*/ 	.word	0x000000ff
        /*041c*/ 	.word	0x00000080
        /*0420*/ 	.short	0x0106
        /*0422*/ 	.byte	0x04
	.zero		1


	//   ....[51]....
        /*0424*/ 	.word	0x00002d40
        /*0428*/ 	.word	0x000000ff
        /*042c*/ 	.word	0x00000080
        /*0430*/ 	.short	0x010a
        /*0432*/ 	.byte	0x04
	.zero		1


	//   ....[52]....
        /*0434*/ 	.word	0x00002dd0
        /*0438*/ 	.word	0x000000ff
        /*043c*/ 	.word	0x00000080
        /*0440*/ 	.short	0x0106
        /*0442*/ 	.byte	0x07
	.zero		1


	//   ....[53]....
        /*0444*/ 	.word	0x00002e10
        /*0448*/ 	.word	0x00000000
        /*044c*/ 	.word	0x00000080
        /*0450*/ 	.short	0x010a
        /*0452*/ 	.byte	0xff
	.zero		1


	//   ....[54]....
        /*0454*/ 	.word	0x00003320
        /*0458*/ 	.word	0x00000000
        /*045c*/ 	.word	0x00000070
        /*0460*/ 	.short	0x010a
        /*0462*/ 	.byte	0xff
	.zero		1


	//   ....[55]....
        /*0464*/ 	.word	0x00003430
        /*0468*/ 	.word	0x00000003
        /*046c*/ 	.word	0x00000000
        /*0470*/ 	.short	0x0101
        /*0472*/ 	.byte	0xff
	.zero		1


	//   ....[56]....
        /*0474*/ 	.word	0x00003440
        /*0478*/ 	.word	0x000000ff
        /*047c*/ 	.word	0x00000000
        /*0480*/ 	.short	0x010a
        /*0482*/ 	.byte	0x04
	.zero		1


	//   ....[57]....
        /*0484*/ 	.word	0x00003460
        /*0488*/ 	.word	0x000000ff
        /*048c*/ 	.word	0x000000b0
        /*0490*/ 	.short	0x010a
        /*0492*/ 	.byte	0x16
	.zero		1


	//   ....[58]....
        /*0494*/ 	.word	0x00003530
        /*0498*/ 	.word	0x000000ff
        /*049c*/ 	.word	0x00000000
        /*04a0*/ 	.short	0x010a
        /*04a2*/ 	.byte	0x05
	.zero		1


	//   ....[59]....
        /*04a4*/ 	.word	0x00003670
        /*04a8*/ 	.word	0x000000ff
        /*04ac*/ 	.word	0x00000000
        /*04b0*/ 	.short	0x010a
        /*04b2*/ 	.byte	0x04
	.zero		1


	//   ....[60]....
        /*04b4*/ 	.word	0x00003860
        /*04b8*/ 	.word	0x000000ff
        /*04bc*/ 	.word	0x00000000
        /*04c0*/ 	.short	0x010a
        /*04c2*/ 	.byte	0x04
	.zero		1


	//   ....[61]....
        /*04c4*/ 	.word	0x000038f0
        /*04c8*/ 	.word	0x000000ff
        /*04cc*/ 	.word	0x00000000
        /*04d0*/ 	.short	0x010a
        /*04d2*/ 	.byte	0x05
	.zero		1


	//   ....[62]....
        /*04d4*/ 	.word	0x00003980
        /*04d8*/ 	.word	0x000000ff
        /*04dc*/ 	.word	0x00000000
        /*04e0*/ 	.short	0x010a
        /*04e2*/ 	.byte	0x05
	.zero		1


	//   ....[63]....
        /*04e4*/ 	.word	0x00003a10
        /*04e8*/ 	.word	0x000000ff
        /*04ec*/ 	.word	0x00000000
        /*04f0*/ 	.short	0x010a
        /*04f2*/ 	.byte	0x04
	.zero		1


	//   ....[64]....
        /*04f4*/ 	.word	0x00003ec0
        /*04f8*/ 	.word	0x0000000c
        /*04fc*/ 	.word	0x00000070
        /*0500*/ 	.short	0x010a
        /*0502*/ 	.byte	0xff
	.zero		1


	//   ....[65]....
        /*0504*/ 	.word	0x00004030
        /*0508*/ 	.word	0x00000000
        /*050c*/ 	.word	0x00000000
        /*0510*/ 	.short	0x0101
        /*0512*/ 	.byte	0xff
	.zero		1


	//   ....[66]....
        /*0514*/ 	.word	0x000044c0
        /*0518*/ 	.word	0x000000ff
        /*051c*/ 	.word	0x00000068
        /*0520*/ 	.short	0x010a
        /*0522*/ 	.byte	0x15
	.zero		1


	//   ....[67]....
        /*0524*/ 	.word	0x00004640
        /*0528*/ 	.word	0x000000ff
        /*052c*/ 	.word	0x00000050
        /*0530*/ 	.short	0x010a
        /*0532*/ 	.byte	0x15
	.zero		1


	//   ....[68]....
        /*0534*/ 	.word	0x000047c0
        /*0538*/ 	.word	0x000000ff
        /*053c*/ 	.word	0x00000040
        /*0540*/ 	.short	0x010b
        /*0542*/ 	.byte	0x15
	.zero		1


	//   ....[69]....
        /*0544*/ 	.word	0x000047d0
        /*0548*/ 	.word	0x000000ff
        /*054c*/ 	.word	0x00000000
        /*0550*/ 	.short	0x0101
        /*0552*/ 	.byte	0x06
	.zero		1


	//   ....[70]....
        /*0554*/ 	.word	0x000047e0
        /*0558*/ 	.word	0x000000ff
        /*055c*/ 	.word	0x00000058
        /*0560*/ 	.short	0x010a
        /*0562*/ 	.byte	0x15
	.zero		1


	//   ....[71]....
        /*0564*/ 	.word	0x000049d0
        /*0568*/ 	.word	0x000000ff
        /*056c*/ 	.word	0x00000048
        /*0570*/ 	.short	0x010b
        /*0572*/ 	.byte	0x15
	.zero		1


	//   ....[72]....
        /*0574*/ 	.word	0x000049e0
        /*0578*/ 	.word	0x000000ff
        /*057c*/ 	.word	0x00000000
        /*0580*/ 	.short	0x0101
        /*0582*/ 	.byte	0x21
	.zero		1


	//   ....[73]....
        /*0584*/ 	.word	0x00004a10
        /*0588*/ 	.word	0x000000ff
        /*058c*/ 	.word	0x00000050
        /*0590*/ 	.short	0x010a
        /*0592*/ 	.byte	0x15
	.zero		1


	//   ....[74]....
        /*0594*/ 	.word	0x00004a50
        /*0598*/ 	.word	0x00000000
        /*059c*/ 	.word	0x00000058
        /*05a0*/ 	.short	0x010a
        /*05a2*/ 	.byte	0xff
	.zero		1


	//   ....[75]....
        /*05a4*/ 	.word	0x00004d60
        /*05a8*/ 	.word	0x00000003
        /*05ac*/ 	.word	0x00000070
        /*05b0*/ 	.short	0x010a
        /*05b2*/ 	.byte	0xff
	.zero		1


	//   ....[76]....
        /*05b4*/ 	.word	0x00004ee0
        /*05b8*/ 	.word	0x00000000
        /*05bc*/ 	.word	0x00000000
        /*05c0*/ 	.short	0x0101
        /*05c2*/ 	.byte	0xff
	.zero		1


	//   ....[77]....
        /*05c4*/ 	.word	0x00005a30
        /*05c8*/ 	.word	0x00000003
        /*05cc*/ 	.word	0x00000040
        /*05d0*/ 	.short	0x010a
        /*05d2*/ 	.byte	0xff
	.zero		1


	//   ....[78]....
        /*05d4*/ 	.word	0x00005a70
        /*05d8*/ 	.word	0x000000ba
        /*05dc*/ 	.word	0x00000090
        /*05e0*/ 	.short	0x010a
        /*05e2*/ 	.byte	0xff
	.zero		1


	//   ....[79]....
        /*05e4*/ 	.word	0x00005ba0
        /*05e8*/ 	.word	0x00000003
        /*05ec*/ 	.word	0x00000040
        /*05f0*/ 	.short	0x010a
        /*05f2*/ 	.byte	0xff
	.zero		1


	//   ....[80]....
        /*05f4*/ 	.word	0x00005ce0
        /*05f8*/ 	.word	0x00000000
        /*05fc*/ 	.word	0x00000000
        /*0600*/ 	.short	0x0101
        /*0602*/ 	.byte	0xff
	.zero		1


	//   ....[81]....
        /*0604*/ 	.word	0x00005d60
        /*0608*/ 	.word	0x000000ba
        /*060c*/ 	.word	0x00000090
        /*0610*/ 	.short	0x010a
        /*0612*/ 	.byte	0xff
	.zero		1


	//   ....[82]....
        /*0614*/ 	.word	0x00007110
        /*0618*/ 	.word	0x000000c1
        /*061c*/ 	.word	0x00000040
        /*0620*/ 	.short	0x010a
        /*0622*/ 	.byte	0xff
	.zero		1


	//   ....[83]....
        /*0624*/ 	.word	0x000071e0
        /*0628*/ 	.word	0x000000c1
        /*062c*/ 	.word	0x00000040
        /*0630*/ 	.short	0x010a
        /*0632*/ 	.byte	0xff
	.zero		1


	//   ....[84]....
        /*0634*/ 	.word	0x00007320
        /*0638*/ 	.word	0x00000000
        /*063c*/ 	.word	0x00000000
        /*0640*/ 	.short	0x0101
        /*0642*/ 	.byte	0xff
	.zero		1


	//   ....[85]....
        /*0644*/ 	.word	0x00007820
        /*0648*/ 	.word	0x000000ff
        /*064c*/ 	.word	0x00000000
        /*0650*/ 	.short	0x0101
        /*0652*/ 	.byte	0x04
	.zero		1


	//   ....[86]....
        /*0654*/ 	.word	0x000087d0
        /*0658*/ 	.word	0x00000003
        /*065c*/ 	.word	0x000000e0
        /*0660*/ 	.short	0x010a
        /*0662*/ 	.byte	0xff
	.zero		1


	//   ....[87]....
        /*0664*/ 	.word	0x00008830
        /*0668*/ 	.word	0x00000000
        /*066c*/ 	.word	0x00000020
        /*0670*/ 	.short	0x010a
        /*0672*/ 	.byte	0xff
	.zero		1


	//   ....[88]....
        /*0674*/ 	.word	0x00008890
        /*0678*/ 	.word	0x00000000
        /*067c*/ 	.word	0x00000020
        /*0680*/ 	.short	0x010a
        /*0682*/ 	.byte	0xff
	.zero		1


	//   ....[89]....
        /*0684*/ 	.word	0x000088e0
        /*0688*/ 	.word	0x00000003
        /*068c*/ 	.word	0x00000070
        /*0690*/ 	.short	0x010a
        /*0692*/ 	.byte	0xff
	.zero		1


	//   ....[90]....
        /*0694*/ 	.word	0x00008940
        /*0698*/ 	.word	0x00000000
        /*069c*/ 	.word	0x00000000
        /*06a0*/ 	.short	0x010a
        /*06a2*/ 	.byte	0xff
	.zero		1


	//   ....[91]....
        /*06a4*/ 	.word	0x000089a0
        /*06a8*/ 	.word	0x00000000
        /*06ac*/ 	.word	0x00000000
        /*06b0*/ 	.short	0x010a
        /*06b2*/ 	.byte	0xff
	.zero		1


	//   ....[92]....
        /*06b4*/ 	.word	0x00008a00
        /*06b8*/ 	.word	0x00000000
        /*06bc*/ 	.word	0x00000000
        /*06c0*/ 	.short	0x010a
        /*06c2*/ 	.byte	0xff
	.zero		1


	//   ....[93]....
        /*06c4*/ 	.word	0x00008a50
        /*06c8*/ 	.word	0x00000002
        /*06cc*/ 	.word	0x000000d0
        /*06d0*/ 	.short	0x010a
        /*06d2*/ 	.byte	0xff
	.zero		1


	//   ....[94]....
        /*06d4*/ 	.word	0x00008ab0
        /*06d8*/ 	.word	0x00000002
        /*06dc*/ 	.word	0x00000080
        /*06e0*/ 	.short	0x010a
        /*06e2*/ 	.byte	0xff
	.zero		1


	//   ....[95]....
        /*06e4*/ 	.word	0x00008b00
        /*06e8*/ 	.word	0x00000002
        /*06ec*/ 	.word	0x00000070
        /*06f0*/ 	.short	0x010a
        /*06f2*/ 	.byte	0xff
	.zero		1


	//   ....[96]....
        /*06f4*/ 	.word	0x00008b60
        /*06f8*/ 	.word	0x00000000
        /*06fc*/ 	.word	0x00000080
        /*0700*/ 	.short	0x010a
        /*0702*/ 	.byte	0xff
	.zero		1


	//   ....[97]....
        /*0704*/ 	.word	0x00008bb0
        /*0708*/ 	.word	0x00000000
        /*070c*/ 	.word	0x00000070
        /*0710*/ 	.short	0x010a
        /*0712*/ 	.byte	0xff
	.zero		1


	//   ....[98]....
        /*0714*/ 	.word	0x00008c10
        /*0718*/ 	.word	0x00000003
        /*071c*/ 	.word	0x000000b0
        /*0720*/ 	.short	0x010a
        /*0722*/ 	.byte	0xff
	.zero		1


	//   ....[99]....
        /*0724*/ 	.word	0x00008c70
        /*0728*/ 	.word	0x00000000
        /*072c*/ 	.word	0x00000000
        /*0730*/ 	.short	0x010a
        /*0732*/ 	.byte	0xff
	.zero		1


	//   ....[100]....
        /*0734*/ 	.word	0x00008cd0
        /*0738*/ 	.word	0x00000000
        /*073c*/ 	.word	0x00000000
        /*0740*/ 	.short	0x010a
        /*0742*/ 	.byte	0xff
	.zero		1


	//   ....[101]....
        /*0744*/ 	.word	0x00008d30
        /*0748*/ 	.word	0x00000000
        /*074c*/ 	.word	0x00000000
        /*0750*/ 	.short	0x010a
        /*0752*/ 	.byte	0xff
	.zero		1


	//   ....[102]....
        /*0754*/ 	.word	0x00008d90
        /*0758*/ 	.word	0x00000000
        /*075c*/ 	.word	0x00000000
        /*0760*/ 	.short	0x010a
        /*0762*/ 	.byte	0xff
	.zero		1


	//   ....[103]....
        /*0764*/ 	.word	0x00008df0
        /*0768*/ 	.word	0x00000000
        /*076c*/ 	.word	0x00000000
        /*0770*/ 	.short	0x010a
        /*0772*/ 	.byte	0xff
	.zero		1


	//   ....[104]....
        /*0774*/ 	.word	0x00008e40
        /*0778*/ 	.word	0x0000000c
        /*077c*/ 	.word	0x00000070
        /*0780*/ 	.short	0x010a
        /*0782*/ 	.byte	0xff
	.zero		1


	//   ....[105]....
        /*0784*/ 	.word	0x00008ea0
        /*0788*/ 	.word	0x00000000
        /*078c*/ 	.word	0x00000068
        /*0790*/ 	.short	0x010a
        /*0792*/ 	.byte	0xff
	.zero		1


	//   ....[106]....
        /*0794*/ 	.word	0x00008f00
        /*0798*/ 	.word	0x00000000
        /*079c*/ 	.word	0x00000050
        /*07a0*/ 	.short	0x010a
        /*07a2*/ 	.byte	0xff
	.zero		1


	//   ....[107]....
        /*07a4*/ 	.word	0x00008f60
        /*07a8*/ 	.word	0x00000000
        /*07ac*/ 	.word	0x00000058
        /*07b0*/ 	.short	0x010a
        /*07b2*/ 	.byte	0xff
	.zero		1


	//   ....[108]....
        /*07b4*/ 	.word	0x00008fc0
        /*07b8*/ 	.word	0x00000000
        /*07bc*/ 	.word	0x00000050
        /*07c0*/ 	.short	0x010a
        /*07c2*/ 	.byte	0xff
	.zero		1


	//   ....[109]....
        /*07c4*/ 	.word	0x00009010
        /*07c8*/ 	.word	0x00000003
        /*07cc*/ 	.word	0x00000070
        /*07d0*/ 	.short	0x010a
        /*07d2*/ 	.byte	0xff
	.zero		1


	//   ....[110]....
        /*07d4*/ 	.word	0x00009060
        /*07d8*/ 	.word	0x00000003
        /*07dc*/ 	.word	0x00000040
        /*07e0*/ 	.short	0x010a
        /*07e2*/ 	.byte	0xff
	.zero		1


	//   ....[111]....
        /*07e4*/ 	.word	0x000090b0
        /*07e8*/ 	.word	0x000000ba
        /*07ec*/ 	.word	0x00000090
        /*07f0*/ 	.short	0x010a
        /*07f2*/ 	.byte	0xff
	.zero		1


	//   ....[112]....
        /*07f4*/ 	.word	0x00009100
        /*07f8*/ 	.word	0x000000c1
        /*07fc*/ 	.word	0x00000040
        /*0800*/ 	.short	0x010a
        /*0802*/ 	.byte	0xff
	.zero		1


	//----- nvinfo : EIATTR_NUM_MBARRIERS
	.align		4
.L_47:
        /*0804*/ 	.byte	0x03, 0x38
        /*0806*/ 	.short	0x001e


	//----- nvinfo : EIATTR_EXIT_INSTR_OFFSETS
	.align		4
        /*0808*/ 	.byte	0x04, 0x1c
        /*080a*/ 	.short	(.L_49 - .L_48)


	//   ....[0]....
.L_48:
        /*080c*/ 	.word	0x000028f0


	//   ....[1]....
        /*0810*/ 	.word	0x00002de0


	//   ....[2]....
        /*0814*/ 	.word	0x00002e40


	//   ....[3]....
        /*0818*/ 	.word	0x00003c70


	//   ....[4]....
        /*081c*/ 	.word	0x00004a80


	//   ....[5]....
        /*0820*/ 	.word	0x00004ac0


	//   ....[6]....
        /*0824*/ 	.word	0x000087c0


	//----- nvinfo : EIATTR_MAX_THREADS
	.align		4
.L_49:
        /*0828*/ 	.byte	0x04, 0x05
        /*082a*/ 	.short	(.L_51 - .L_50)
.L_50:
        /*082c*/ 	.word	0x00000100
        /*0830*/ 	.word	0x00000001
        /*0834*/ 	.word	0x00000001


	//----- nvinfo : EIATTR_CRS_STACK_SIZE
	.align		4
.L_51:
        /*0838*/ 	.byte	0x04, 0x1e
        /*083a*/ 	.short	(.L_53 - .L_52)
.L_52:
        /*083c*/ 	.word	0x00000000


	//----- nvinfo : EIATTR_CBANK_PARAM_SIZE
	.align		4
.L_53:
        /*0840*/ 	.byte	0x03, 0x19
        /*0842*/ 	.short	0x0800


	//----- nvinfo : EIATTR_PARAM_CBANK
	.align		4
        /*0844*/ 	.byte	0x04, 0x0a
        /*0846*/ 	.short	(.L_55 - .L_54)
	.align		4
.L_54:
        /*0848*/ 	.word	index@(.nv.constant0._ZN7cutlass13device_kernelINS_4gemm6kernel13GemmUniversalIN4cute5tupleIJiiiiEEENS1_10collective13CollectiveMmaINS1_35MainloopSm100TmaUmmaWarpSpecializedILi4ELi2ELi4ENS5_IJNS4_1CILi1EEENSA_ILi2EEESB_EEEEENS5_IJNSA_ILi128EEESF_NSA_ILi64EEEEEENS_12float_e4m3_tENS5_IJlSB_lEEESI_SJ_NS4_8TiledMMAINS4_8MMA_AtomIJNS4_10MMA_TraitsINS4_19SM100_MMA_F8F6F4_SSEJSI_SI_fSF_SF_NS4_17integral_constantINS4_4UMMA5MajorELSQ_0EEESR_NSO_INSP_7ScaleInELSS_0EEEST_EEEEEENS4_6LayoutINS5_IJSB_SB_SB_EEENS5_IJNSA_ILi0EEESY_SY_EEEEENS5_IJNS4_10UnderscoreES11_S11_EEEEENS4_23SM90_TMA_LOAD_MULTICASTENS4_14ComposedLayoutINS4_7SwizzleILi2ELi4ELi3EEENS4_18smem_ptr_flag_bitsILi8EEENSW_INS5_IJNSA_ILi8EEESG_EEENS5_IJSG_SB_EEEEEEEvNS4_8identityENS4_13SM90_TMA_LOADES1E_vS1F_EENS_8epilogue10collective18CollectiveEpilogueINS1I_23Sm100TmaWarpSpecializedILi2ELi2ELi64ELb0ELb0EEEJSH_NS5_IJNSW_ISF_SB_EENSW_ISG_SB_EEEEESI_SJ_SI_SJ_NS1I_6fusion15FusionCallbacksIS1M_NS1Q_17LinearCombinationISI_fSI_fLNS_15FloatRoundStyleE2EEESH_S1P_JEEENS4_5SM1004TMEM4LOAD26SM100_TMEM_LOAD_32dp32b64xES1G_S1E_NS4_39AutoVectorizingCopyWithAssumedAlignmentILi128EEENS4_14SM90_TMA_STOREES1E_S21_S21_EEEvvEEEEvNT_6ParamsE)
        /*084c*/ 	.short	0x0380
        /*084e*/ 	.short	0x0800


	//----- nvinfo : EIATTR_SW_WAR
	.align		4
.L_55:
        /*0850*/ 	.byte	0x04, 0x36
        /*0852*/ 	.short	(.L_57 - .L_56)
.L_56:
        /*0854*/ 	.word	0x00000008
.L_57:


//--------------------- .nv.callgraph             --------------------------
	.section	.nv.callgraph,"",@"SHT_CUDA_CALLGRAPH"
	.align	4
	.sectionentsize	8
	.align		4
        /*0000*/ 	.word	0x00000000
	.align		4
        /*0004*/ 	.word	0xffffffff
	.align		4
        /*0008*/ 	.word	index@(_ZN7cutlass13device_kernelINS_4gemm6kernel13GemmUniversalIN4cute5tupleIJiiiiEEENS1_10collective13CollectiveMmaINS1_35MainloopSm100TmaUmmaWarpSpecializedILi4ELi2ELi4ENS5_IJNS4_1CILi1EEENSA_ILi2EEESB_EEEEENS5_IJNSA_ILi128EEESF_NSA_ILi64EEEEEENS_12float_e4m3_tENS5_IJlSB_lEEESI_SJ_NS4_8TiledMMAINS4_8MMA_AtomIJNS4_10MMA_TraitsINS4_19SM100_MMA_F8F6F4_SSEJSI_SI_fSF_SF_NS4_17integral_constantINS4_4UMMA5MajorELSQ_0EEESR_NSO_INSP_7ScaleInELSS_0EEEST_EEEEEENS4_6LayoutINS5_IJSB_SB_SB_EEENS5_IJNSA_ILi0EEESY_SY_EEEEENS5_IJNS4_10UnderscoreES11_S11_EEEEENS4_23SM90_TMA_LOAD_MULTICASTENS4_14ComposedLayoutINS4_7SwizzleILi2ELi4ELi3EEENS4_18smem_ptr_flag_bitsILi8EEENSW_INS5_IJNSA_ILi8EEESG_EEENS5_IJSG_SB_EEEEEEEvNS4_8identityENS4_13SM90_TMA_LOADES1E_vS1F_EENS_8epilogue10collective18CollectiveEpilogueINS1I_23Sm100TmaWarpSpecializedILi2ELi2ELi64ELb0ELb0EEEJSH_NS5_IJNSW_ISF_SB_EENSW_ISG_SB_EEEEESI_SJ_SI_SJ_NS1I_6fusion15FusionCallbacksIS1M_NS1Q_17LinearCombinationISI_fSI_fLNS_15FloatRoundStyleE2EEESH_S1P_JEEENS4_5SM1004TMEM4LOAD26SM100_TMEM_LOAD_32dp32b64xES1G_S1E_NS4_39AutoVectorizingCopyWithAssumedAlignmentILi128EEENS4_14SM90_TMA_STOREES1E_S21_S21_EEEvvEEEEvNT_6ParamsE)
	.align		4
        /*000c*/ 	.word	index@(__assertfail)
	.align		4
        /*0010*/ 	.word	0x00000000
	.align		4
        /*0014*/ 	.word	0xfffffffe
	.align		4
        /*0018*/ 	.word	0x00000000
	.align		4
        /*001c*/ 	.word	0xfffffffd
	.align		4
        /*0020*/ 	.word	0x00000000
	.align		4
        /*0024*/ 	.word	0xfffffffc


//--------------------- .nv.constant4             --------------------------
	.section	.nv.constant4,"a",@progbits
	.align	8
	.align		8
.nv.constant4:
        /*0000*/ 	.dword	__assertfail
	.align		8
        /*0008*/ 	.dword	__unnamed_1
	.align		8
        /*0010*/ 	.dword	__unnamed_2
	.align		8
        /*0018*/ 	.dword	_ZN39_INTERNAL_3670fdbe_4_k_cu_40c0f994_77864cuda3std3__45__cpo5beginE
	.align		8
        /*0020*/ 	.dword	_ZN39_INTERNAL_3670fdbe_4_k_cu_40c0f994_77864cuda3std3__45__cpo3endE
	.align		8
        /*0028*/ 	.dword	_ZN39_INTERNAL_3670fdbe_4_k_cu_40c0f994_77864cuda3std3__45__cpo6cbeginE
	.align		8
        /*0030*/ 	.dword	_ZN39_INTERNAL_3670fdbe_4_k_cu_40c0f994_77864cuda3std3__45__cpo4cendE
	.align		8
        /*0038*/ 	.dword	_ZN39_INTERNAL_3670fdbe_4_k_cu_40c0f994_77864cuda3std3__441_GLOBAL__N__3670fdbe_4_k_cu_40c0f994_77866ignoreE
	.align		8
        /*0040*/ 	.dword	_ZN39_INTERNAL_3670fdbe_4_k_cu_40c0f994_77864cuda3std3__419piecewise_constructE
	.align		8
        /*0048*/ 	.dword	_ZN39_INTERNAL_3670fdbe_4_k_cu_40c0f994_77864cuda3std3__48in_placeE
	.align		8
        /*0050*/ 	.dword	_ZN39_INTERNAL_3670fdbe_4_k_cu_40c0f994_77864cuda3std6ranges3__45__cpo4swapE
	.align		8
        /*0058*/ 	.dword	_ZN39_INTERNAL_3670fdbe_4_k_cu_40c0f994_77864cuda3std6ranges3__45__cpo9iter_moveE
	.align		8
        /*0060*/ 	.dword	_ZN39_INTERNAL_3670fdbe_4_k_cu_40c0f994_77864cute7productE
	.align		8
        /*0068*/ 	.dword	_ZN39_INTERNAL_3670fdbe_4_k_cu_40c0f994_77864cute1_E
	.align		8
        /*0070*/ 	.dword	$str$25
	.align		8
        /*0078*/ 	.dword	$str$26
	.align		8
        /*0080*/ 	.dword	$str$27
	.align		8
        /*0088*/ 	.dword	$str$28


//--------------------- .text._ZN7cutlass13device_kernelINS_4gemm6kernel13GemmUniversalIN4cute5tupleIJiiiiEEENS1_10collective13CollectiveMmaINS1_35MainloopSm100TmaUmmaWarpSpecializedILi4ELi2ELi4ENS5_IJNS4_1CILi1EEENSA_ILi2EEESB_EEEEENS5_IJNSA_ILi128EEESF_NSA_ILi64EEEEEENS_12float_e4m3_tENS5_IJlSB_lEEESI_SJ_NS4_8TiledMMAINS4_8MMA_AtomIJNS4_10MMA_TraitsINS4_19SM100_MMA_F8F6F4_SSEJSI_SI_fSF_SF_NS4_17integral_constantINS4_4UMMA5MajorELSQ_0EEESR_NSO_INSP_7ScaleInELSS_0EEEST_EEEEEENS4_6LayoutINS5_IJSB_SB_SB_EEENS5_IJNSA_ILi0EEESY_SY_EEEEENS5_IJNS4_10UnderscoreES11_S11_EEEEENS4_23SM90_TMA_LOAD_MULTICASTENS4_14ComposedLayoutINS4_7SwizzleILi2ELi4ELi3EEENS4_18smem_ptr_flag_bitsILi8EEENSW_INS5_IJNSA_ILi8EEESG_EEENS5_IJSG_SB_EEEEEEEvNS4_8identityENS4_13SM90_TMA_LOADES1E_vS1F_EENS_8epilogue10collective18CollectiveEpilogueINS1I_23Sm100TmaWarpSpecializedILi2ELi2ELi64ELb0ELb0EEEJSH_NS5_IJNSW_ISF_SB_EENSW_ISG_SB_EEEEESI_SJ_SI_SJ_NS1I_6fusion15FusionCallbacksIS1M_NS1Q_17LinearCombinationISI_fSI_fLNS_15FloatRoundStyleE2EEESH_S1P_JEEENS4_5SM1004TMEM4LOAD26SM100_TMEM_LOAD_32dp32b64xES1G_S1E_NS4_39AutoVectorizingCopyWithAssumedAlignmentILi128EEENS4_14SM90_TMA_STOREES1E_S21_S21_EEEvvEEEEvNT_6ParamsE --------------------------
	.section	.text._ZN7cutlass13device_kernelINS_4gemm6kernel13GemmUniversalIN4cute5tupleIJiiiiEEENS1_10collective13CollectiveMmaINS1_35MainloopSm100TmaUmmaWarpSpecializedILi4ELi2ELi4ENS5_IJNS4_1CILi1EEENSA_ILi2EEESB_EEEEENS5_IJNSA_ILi128EEESF_NSA_ILi64EEEEEENS_12float_e4m3_tENS5_IJlSB_lEEESI_SJ_NS4_8TiledMMAINS4_8MMA_AtomIJNS4_10MMA_TraitsINS4_19SM100_MMA_F8F6F4_SSEJSI_SI_fSF_SF_NS4_17integral_constantINS4_4UMMA5MajorELSQ_0EEESR_NSO_INSP_7ScaleInELSS_0EEEST_EEEEEENS4_6LayoutINS5_IJSB_SB_SB_EEENS5_IJNSA_ILi0EEESY_SY_EEEEENS5_IJNS4_10UnderscoreES11_S11_EEEEENS4_23SM90_TMA_LOAD_MULTICASTENS4_14ComposedLayoutINS4_7SwizzleILi2ELi4ELi3EEENS4_18smem_ptr_flag_bitsILi8EEENSW_INS5_IJNSA_ILi8EEESG_EEENS5_IJSG_SB_EEEEEEEvNS4_8identityENS4_13SM90_TMA_LOADES1E_vS1F_EENS_8epilogue10collective18CollectiveEpilogueINS1I_23Sm100TmaWarpSpecializedILi2ELi2ELi64ELb0ELb0EEEJSH_NS5_IJNSW_ISF_SB_EENSW_ISG_SB_EEEEESI_SJ_SI_SJ_NS1I_6fusion15FusionCallbacksIS1M_NS1Q_17LinearCombinationISI_fSI_fLNS_15FloatRoundStyleE2EEESH_S1P_JEEENS4_5SM1004TMEM4LOAD26SM100_TMEM_LOAD_32dp32b64xES1G_S1E_NS4_39AutoVectorizingCopyWithAssumedAlignmentILi128EEENS4_14SM90_TMA_STOREES1E_S21_S21_EEEvvEEEEvNT_6ParamsE,"ax",@progbits
	.align	128
.text._ZN7cutlass13device_kernelINS_4gemm6kernel13GemmUniversalIN4cute5tupleIJiiiiEEENS1_10collective13CollectiveMmaINS1_35MainloopSm100TmaUmmaWarpSpecializedILi4ELi2ELi4ENS5_IJNS4_1CILi1EEENSA_ILi2EEESB_EEEEENS5_IJNSA_ILi128EEESF_NSA_ILi64EEEEEENS_12float_e4m3_tENS5_IJlSB_lEEESI_SJ_NS4_8TiledMMAINS4_8MMA_AtomIJNS4_10MMA_TraitsINS4_19SM100_MMA_F8F6F4_SSEJSI_SI_fSF_SF_NS4_17integral_constantINS4_4UMMA5MajorELSQ_0EEESR_NSO_INSP_7ScaleInELSS_0EEEST_EEEEEENS4_6LayoutINS5_IJSB_SB_SB_EEENS5_IJNSA_ILi0EEESY_SY_EEEEENS5_IJNS4_10UnderscoreES11_S11_EEEEENS4_23SM90_TMA_LOAD_MULTICASTENS4_14ComposedLayoutINS4_7SwizzleILi2ELi4ELi3EEENS4_18smem_ptr_flag_bitsILi8EEENSW_INS5_IJNSA_ILi8EEESG_EEENS5_IJSG_SB_EEEEEEEvNS4_8identityENS4_13SM90_TMA_LOADES1E_vS1F_EENS_8epilogue10collective18CollectiveEpilogueINS1I_23Sm100TmaWarpSpecializedILi2ELi2ELi64ELb0ELb0EEEJSH_NS5_IJNSW_ISF_SB_EENSW_ISG_SB_EEEEESI_SJ_SI_SJ_NS1I_6fusion15FusionCallbacksIS1M_NS1Q_17LinearCombinationISI_fSI_fLNS_15FloatRoundStyleE2EEESH_S1P_JEEENS4_5SM1004TMEM4LOAD26SM100_TMEM_LOAD_32dp32b64xES1G_S1E_NS4_39AutoVectorizingCopyWithAssumedAlignmentILi128EEENS4_14SM90_TMA_STOREES1E_S21_S21_EEEvvEEEEvNT_6ParamsE:
        .type           _ZN7cutlass13device_kernelINS_4gemm6kernel13GemmUniversalIN4cute5tupleIJiiiiEEENS1_10collective13CollectiveMmaINS1_35MainloopSm100TmaUmmaWarpSpecializedILi4ELi2ELi4ENS5_IJNS4_1CILi1EEENSA_ILi2EEESB_EEEEENS5_IJNSA_ILi128EEESF_NSA_ILi64EEEEEENS_12float_e4m3_tENS5_IJlSB_lEEESI_SJ_NS4_8TiledMMAINS4_8MMA_AtomIJNS4_10MMA_TraitsINS4_19SM100_MMA_F8F6F4_SSEJSI_SI_fSF_SF_NS4_17integral_constantINS4_4UMMA5MajorELSQ_0EEESR_NSO_INSP_7ScaleInELSS_0EEEST_EEEEEENS4_6LayoutINS5_IJSB_SB_SB_EEENS5_IJNSA_ILi0EEESY_SY_EEEEENS5_IJNS4_10UnderscoreES11_S11_EEEEENS4_23SM90_TMA_LOAD_MULTICASTENS4_14ComposedLayoutINS4_7SwizzleILi2ELi4ELi3EEENS4_18smem_ptr_flag_bitsILi8EEENSW_INS5_IJNSA_ILi8EEESG_EEENS5_IJSG_SB_EEEEEEEvNS4_8identityENS4_13SM90_TMA_LOADES1E_vS1F_EENS_8epilogue10collective18CollectiveEpilogueINS1I_23Sm100TmaWarpSpecializedILi2ELi2ELi64ELb0ELb0EEEJSH_NS5_IJNSW_ISF_SB_EENSW_ISG_SB_EEEEESI_SJ_SI_SJ_NS1I_6fusion15FusionCallbacksIS1M_NS1Q_17LinearCombinationISI_fSI_fLNS_15FloatRoundStyleE2EEESH_S1P_JEEENS4_5SM1004TMEM4LOAD26SM100_TMEM_LOAD_32dp32b64xES1G_S1E_NS4_39AutoVectorizingCopyWithAssumedAlignmentILi128EEENS4_14SM90_TMA_STOREES1E_S21_S21_EEEvvEEEEvNT_6ParamsE,@function
        .size           _ZN7cutlass13device_kernelINS_4gemm6kernel13GemmUniversalIN4cute5tupleIJiiiiEEENS1_10collective13CollectiveMmaINS1_35MainloopSm100TmaUmmaWarpSpecializedILi4ELi2ELi4ENS5_IJNS4_1CILi1EEENSA_ILi2EEESB_EEEEENS5_IJNSA_ILi128EEESF_NSA_ILi64EEEEEENS_12float_e4m3_tENS5_IJlSB_lEEESI_SJ_NS4_8TiledMMAINS4_8MMA_AtomIJNS4_10MMA_TraitsINS4_19SM100_MMA_F8F6F4_SSEJSI_SI_fSF_SF_NS4_17integral_constantINS4_4UMMA5MajorELSQ_0EEESR_NSO_INSP_7ScaleInELSS_0EEEST_EEEEEENS4_6LayoutINS5_IJSB_SB_SB_EEENS5_IJNSA_ILi0EEESY_SY_EEEEENS5_IJNS4_10UnderscoreES11_S11_EEEEENS4_23SM90_TMA_LOAD_MULTICASTENS4_14ComposedLayoutINS4_7SwizzleILi2ELi4ELi3EEENS4_18smem_ptr_flag_bitsILi8EEENSW_INS5_IJNSA_ILi8EEESG_EEENS5_IJSG_SB_EEEEEEEvNS4_8identityENS4_13SM90_TMA_LOADES1E_vS1F_EENS_8epilogue10collective18CollectiveEpilogueINS1I_23Sm100TmaWarpSpecializedILi2ELi2ELi64ELb0ELb0EEEJSH_NS5_IJNSW_ISF_SB_EENSW_ISG_SB_EEEEESI_SJ_SI_SJ_NS1I_6fusion15FusionCallbacksIS1M_NS1Q_17LinearCombinationISI_fSI_fLNS_15FloatRoundStyleE2EEESH_S1P_JEEENS4_5SM1004TMEM4LOAD26SM100_TMEM_LOAD_32dp32b64xES1G_S1E_NS4_39AutoVectorizingCopyWithAssumedAlignmentILi128EEENS4_14SM90_TMA_STOREES1E_S21_S21_EEEvvEEEEvNT_6ParamsE,(.L_x_150 - _ZN7cutlass13device_kernelINS_4gemm6kernel13GemmUniversalIN4cute5tupleIJiiiiEEENS1_10collective13CollectiveMmaINS1_35MainloopSm100TmaUmmaWarpSpecializedILi4ELi2ELi4ENS5_IJNS4_1CILi1EEENSA_ILi2EEESB_EEEEENS5_IJNSA_ILi128EEESF_NSA_ILi64EEEEEENS_12float_e4m3_tENS5_IJlSB_lEEESI_SJ_NS4_8TiledMMAINS4_8MMA_AtomIJNS4_10MMA_TraitsINS4_19SM100_MMA_F8F6F4_SSEJSI_SI_fSF_SF_NS4_17integral_constantINS4_4UMMA5MajorELSQ_0EEESR_NSO_INSP_7ScaleInELSS_0EEEST_EEEEEENS4_6LayoutINS5_IJSB_SB_SB_EEENS5_IJNSA_ILi0EEESY_SY_EEEEENS5_IJNS4_10UnderscoreES11_S11_EEEEENS4_23SM90_TMA_LOAD_MULTICASTENS4_14ComposedLayoutINS4_7SwizzleILi2ELi4ELi3EEENS4_18smem_ptr_flag_bitsILi8EEENSW_INS5_IJNSA_ILi8EEESG_EEENS5_IJSG_SB_EEEEEEEvNS4_8identityENS4_13SM90_TMA_LOADES1E_vS1F_EENS_8epilogue10collective18CollectiveEpilogueINS1I_23Sm100TmaWarpSpecializedILi2ELi2ELi64ELb0ELb0EEEJSH_NS5_IJNSW_ISF_SB_EENSW_ISG_SB_EEEEESI_SJ_SI_SJ_NS1I_6fusion15FusionCallbacksIS1M_NS1Q_17LinearCombinationISI_fSI_fLNS_15FloatRoundStyleE2EEESH_S1P_JEEENS4_5SM1004TMEM4LOAD26SM100_TMEM_LOAD_32dp32b64xES1G_S1E_NS4_39AutoVectorizingCopyWithAssumedAlignmentILi128EEENS4_14SM90_TMA_STOREES1E_S21_S21_EEEvvEEEEvNT_6ParamsE)
        .other          _ZN7cutlass13device_kernelINS_4gemm6kernel13GemmUniversalIN4cute5tupleIJiiiiEEENS1_10collective13CollectiveMmaINS1_35MainloopSm100TmaUmmaWarpSpecializedILi4ELi2ELi4ENS5_IJNS4_1CILi1EEENSA_ILi2EEESB_EEEEENS5_IJNSA_ILi128EEESF_NSA_ILi64EEEEEENS_12float_e4m3_tENS5_IJlSB_lEEESI_SJ_NS4_8TiledMMAINS4_8MMA_AtomIJNS4_10MMA_TraitsINS4_19SM100_MMA_F8F6F4_SSEJSI_SI_fSF_SF_NS4_17integral_constantINS4_4UMMA5MajorELSQ_0EEESR_NSO_INSP_7ScaleInELSS_0EEEST_EEEEEENS4_6LayoutINS5_IJSB_SB_SB_EEENS5_IJNSA_ILi0EEESY_SY_EEEEENS5_IJNS4_10UnderscoreES11_S11_EEEEENS4_23SM90_TMA_LOAD_MULTICASTENS4_14ComposedLayoutINS4_7SwizzleILi2ELi4ELi3EEENS4_18smem_ptr_flag_bitsILi8EEENSW_INS5_IJNSA_ILi8EEESG_EEENS5_IJSG_SB_EEEEEEEvNS4_8identityENS4_13SM90_TMA_LOADES1E_vS1F_EENS_8epilogue10collective18CollectiveEpilogueINS1I_23Sm100TmaWarpSpecializedILi2ELi2ELi64ELb0ELb0EEEJSH_NS5_IJNSW_ISF_SB_EENSW_ISG_SB_EEEEESI_SJ_SI_SJ_NS1I_6fusion15FusionCallbacksIS1M_NS1Q_17LinearCombinationISI_fSI_fLNS_15FloatRoundStyleE2EEESH_S1P_JEEENS4_5SM1004TMEM4LOAD26SM100_TMEM_LOAD_32dp32b64xES1G_S1E_NS4_39AutoVectorizingCopyWithAssumedAlignmentILi128EEENS4_14SM90_TMA_STOREES1E_S21_S21_EEEvvEEEEvNT_6ParamsE,@"STO_CUDA_ENTRY STV_DEFAULT"
_ZN7cutlass13device_kernelINS_4gemm6kernel13GemmUniversalIN4cute5tupleIJiiiiEEENS1_10collective13CollectiveMmaINS1_35MainloopSm100TmaUmmaWarpSpecializedILi4ELi2ELi4ENS5_IJNS4_1CILi1EEENSA_ILi2EEESB_EEEEENS5_IJNSA_ILi128EEESF_NSA_ILi64EEEEEENS_12float_e4m3_tENS5_IJlSB_lEEESI_SJ_NS4_8TiledMMAINS4_8MMA_AtomIJNS4_10MMA_TraitsINS4_19SM100_MMA_F8F6F4_SSEJSI_SI_fSF_SF_NS4_17integral_constantINS4_4UMMA5MajorELSQ_0EEESR_NSO_INSP_7ScaleInELSS_0EEEST_EEEEEENS4_6LayoutINS5_IJSB_SB_SB_EEENS5_IJNSA_ILi0EEESY_SY_EEEEENS5_IJNS4_10UnderscoreES11_S11_EEEEENS4_23SM90_TMA_LOAD_MULTICASTENS4_14ComposedLayoutINS4_7SwizzleILi2ELi4ELi3EEENS4_18smem_ptr_flag_bitsILi8EEENSW_INS5_IJNSA_ILi8EEESG_EEENS5_IJSG_SB_EEEEEEEvNS4_8identityENS4_13SM90_TMA_LOADES1E_vS1F_EENS_8epilogue10collective18CollectiveEpilogueINS1I_23Sm100TmaWarpSpecializedILi2ELi2ELi64ELb0ELb0EEEJSH_NS5_IJNSW_ISF_SB_EENSW_ISG_SB_EEEEESI_SJ_SI_SJ_NS1I_6fusion15FusionCallbacksIS1M_NS1Q_17LinearCombinationISI_fSI_fLNS_15FloatRoundStyleE2EEESH_S1P_JEEENS4_5SM1004TMEM4LOAD26SM100_TMEM_LOAD_32dp32b64xES1G_S1E_NS4_39AutoVectorizingCopyWithAssumedAlignmentILi128EEENS4_14SM90_TMA_STOREES1E_S21_S21_EEEvvEEEEvNT_6ParamsE:
[----:B------:R-:W1:Y:S01]  /*0000*/  LDC R1, c[0x0][0x37c] ;  /* 0x0000df00ff017b82 */ /* 0x000e620000000800 */
[----:B------:R-:W2:Y:S01]  /*0010*/  S2R R170, SR_TID.X ;  /* 0x0000000000aa7919 */ /* 0x000ea20000002100 */
[----:B------:R-:W3:Y:S01]  /*0020*/  LDCU.64 UR8, c[0x0][0x890] ;  /* 0x00011200ff0877ac */ /* 0x000ee20008000a00 */
[----:B------:R-:W-:Y:S02]  /*0030*/  PRMT R158, RZ, 0x7610, R158 ;  /* 0x00007610ff9e7816 */ /* 0x000fe4000000009e */
[----:B------:R-:W-:Y:S01]  /*0040*/  ELECT P3, URZ, PT ;  /* 0x0000000000ff782f */ /* 0x000fe20003860000 */
[----:B---3--:R-:W-:-:S04]  /*0050*/  UISETP.NE.U32.AND UP0, UPT, UR8, URZ, UPT ;  /* 0x000000ff0800728c */ /* 0x008fc8000bf05070 */
[----:B------:R-:W-:Y:S01]  /*0060*/  UISETP.NE.AND.EX UP0, UPT, UR9, URZ, UPT, UP0 ;  /* 0x000000ff0900728c */ /* 0x000fe2000bf05300 */
[----:B--2---:R-:W-:-:S05]  /*0070*/  SHF.R.U32.HI R159, RZ, 0x5, R170 ;  /* 0x00000005ff9f7819 */ /* 0x004fca00000116aa */
[----:B------:R-:W2:Y:S02]  /*0080*/  SHFL.IDX PT, R0, R159, RZ, 0x1f ;  /* 0x00001fff9f007589 */ /* 0x000ea400000e0000 */
[----:B--2---:R-:W-:Y:S01]  /*0090*/  R2UR UR17, R0 ;  /* 0x00000000001172ca */ /* 0x004fe200000e0000 */
[----:B-1----:R-:W-:-:S14]  /*00a0*/  BRA.U UP0, `(.L_x_0) ;  /* 0x0000000100307547 */ /* 0x002fdc000b800000 */
[----:B------:R-:W1:Y:S02]  /*00b0*/  LDCU.64 UR4, c[0x0][0x888] ;  /* 0x00011100ff0477ac */ /* 0x000e640008000a00 */
[----:B-1----:R-:W-:-:S04]  /*00c0*/  UISETP.NE.U32.AND UP0, UPT, UR4, URZ, UPT ;  /* 0x000000ff0400728c */ /* 0x002fc8000bf05070 */
[----:B------:R-:W-:-:S09]  /*00d0*/  UISETP.NE.AND.EX UP0, UPT, UR5, URZ, UPT, UP0 ;  /* 0x000000ff0500728c */ /* 0x000fd2000bf05300 */
[----:B------:R-:W-:Y:S05]  /*00e0*/  BRA.U !UP0, `(.L_x_1) ;  /* 0x0000000108147547 */ /* 0x000fea000b800000 */
[----:B------:R-:W1:Y:S01]  /*00f0*/  LDC.64 R2, c[0x0][0x888] ;  /* 0x00022200ff027b82 */ /* 0x000e620000000a00 */
[----:B------:R-:W1:Y:S02]  /*0100*/  LDCU.64 UR4, c[0x0][0x358] ;  /* 0x00006b00ff0477ac */ /* 0x000e640008000a00 */
[----:B-1----:R1:W5:Y:S01]  /*0110*/  LDG.E R73, desc[UR4][R2.64] ;  /* 0x0000000402497981 */ /* 0x002362000c1e1900 */
[----:B------:R-:W-:Y:S01]  /*0120*/  HFMA2 R158, -RZ, RZ, 0, 5.9604644775390625e-08 ;  /* 0x00000001ff9e7431 */ /* 0x000fe200000001ff */
[----:B------:R-:W-:Y:S05]  /*0130*/  BRA `(.L_x_0) ;  /* 0x00000000000c7947 */ /* 0x000fea0003800000 */
.L_x_1:
[----:B------:R-:W1:Y:S01]  /*0140*/  LDCU UR4, c[0x0][0x880] ;  /* 0x00011000ff0477ac */ /* 0x000e620008000800 */
[----:B------:R-:W-:Y:S01]  /*0150*/  HFMA2 R158, -RZ, RZ, 0, 5.9604644775390625e-08 ;  /* 0x00000001ff9e7431 */ /* 0x000fe200000001ff */
[----:B-1----:R-:W-:-:S07]  /*0160*/  MOV R73, UR4 ;  /* 0x0000000400497c02 */ /* 0x002fce0008000f00 */
.L_x_0:
[----:B------:R-:W2:Y:S02]  /*0170*/  LDCU.64 UR4, c[0x0][0x8b0] ;  /* 0x00011600ff0477ac */ /* 0x000ea40008000a00 */
[----:B--2---:R-:W-:-:S04]  /*0180*/  UISETP.NE.U32.AND UP0, UPT, UR4, URZ, UPT ;  /* 0x000000ff0400728c */ /* 0x004fc8000bf05070 */
[----:B------:R-:W-:-:S09]  /*0190*/  UISETP.NE.AND.EX UP0, UPT, UR5, URZ, UPT, UP0 ;  /* 0x000000ff0500728c */ /* 0x000fd2000bf05300 */
[----:B------:R-:W-:Y:S05]  /*01a0*/  BRA.U UP0, `(.L_x_2) ;  /* 0x0000000100287547 */ /* 0x000fea000b800000 */
[----:B------:R-:W2:Y:S02]  /*01b0*/  LDCU.64 UR4, c[0x0][0x8a8] ;  /* 0x00011500ff0477ac */ /* 0x000ea40008000a00 */
[----:B--2---:R-:W-:-:S04]  /*01c0*/  UISETP.NE.U32.AND UP0, UPT, UR4, URZ, UPT ;  /* 0x000000ff0400728c */ /* 0x004fc8000bf05070 */
[----:B------:R-:W-:-:S09]  /*01d0*/  UISETP.NE.AND.EX UP0, UPT, UR5, URZ, UPT, UP0 ;  /* 0x000000ff0500728c */ /* 0x000fd2000bf05300 */
[----:B------:R-:W-:Y:S05]  /*01e0*/  BRA.U !UP0, `(.L_x_3) ;  /* 0x0000000108107547 */ /* 0x000fea000b800000 */
[----:B------:R-:W2:Y:S01]  /*01f0*/  LDC.64 R70, c[0x0][0x8a8] ;  /* 0x00022a00ff467b82 */ /* 0x000ea20000000a00 */
[----:B------:R-:W2:Y:S02]  /*0200*/  LDCU.64 UR4, c[0x0][0x358] ;  /* 0x00006b00ff0477ac */ /* 0x000ea40008000a00 */
[----:B--2---:R2:W5:Y:S01]  /*0210*/  LDG.E R70, desc[UR4][R70.64] ;  /* 0x0000000446467981 */ /* 0x004562000c1e1900 */
[----:B------:R-:W-:Y:S05]  /*0220*/  BRA `(.L_x_2) ;  /* 0x0000000000087947 */ /* 0x000fea0003800000 */
.L_x_3:
[----:B------:R-:W2:Y:S02]  /*0230*/  LDCU UR4, c[0x0][0x8a0] ;  /* 0x00011400ff0477ac */ /* 0x000ea40008000800 */
[----:B--2---:R-:W-:Y:S02]  /*0240*/  MOV R70, UR4 ;  /* 0x0000000400467c02 */ /* 0x004fe40008000f00 */
.L_x_2:
[----:B------:R-:W-:Y:S01]  /*0250*/  IMAD.U32 R0, RZ, RZ, UR17 ;  /* 0x00000011ff007e24 */ /* 0x000fe2000f8e00ff */
[----:B------:R-:W-:Y:S04]  /*0260*/  BSSY.RECONVERGENT B0, `(.L_x_4) ;  /* 0x000000c000007945 */ /* 0x000fe80003800200 */
[C---:B------:R-:W-:Y:S02]  /*0270*/  ISETP.NE.OR P1, PT, R0.reuse, 0x1, !P3 ;  /* 0x000000010000780c */ /* 0x040fe40005f25670 */
[----:B------:R-:W-:-:S11]  /*0280*/  ISETP.NE.OR P0, PT, R0, 0x3, !P3 ;  /* 0x000000030000780c */ /* 0x000fd60005f05670 */
[----:B------:R-:W-:Y:S05]  /*0290*/  @P1 BRA `(.L_x_5) ;  /* 0x0000000000201947 */ /* 0x000fea0003800000 */
[----:B------:R-:W3:Y:S02]  /*02a0*/  LDCU.64 UR4, c[0x0][0x348] ;  /* 0x00006900ff0477ac */ /* 0x000ee40008000a00 */
[----:B---3--:R-:W-:Y:S02]  /*02b0*/  UIADD3 UR6, UP1, UPT, UR4, 0x80, URZ ;  /* 0x0000008004067890 */ /* 0x008fe4000ff3e0ff */
[----:B------:R-:W-:Y:S02]  /*02c0*/  UIADD3 UR4, UP0, UPT, UR4, 0x180, URZ ;  /* 0x0000018004047890 */ /* 0x000fe4000ff1e0ff */
[----:B------:R-:W-:Y:S02]  /*02d0*/  UIADD3.X UR7, UPT, UPT, URZ, UR5, URZ, UP1, !UPT ;  /* 0x00000005ff077290 */ /* 0x000fe40008ffe4ff */
[----:B------:R-:W-:-:S07]  /*02e0*/  UIADD3.X UR5, UPT, UPT, URZ, UR5, URZ, UP0, !UPT ;  /* 0x00000005ff057290 */ /* 0x000fce00087fe4ff */
[----:B------:R3:W-:Y:S02]  /*02f0*/  UTMACCTL.PF [UR6] ;  /* 0x00000000060079b9 */ /* 0x0007e40008040000 */
[----:B------:R3:W-:Y:S02]  /*0300*/  UTMACCTL.PF [UR4] ;  /* 0x00000000040079b9 */ /* 0x0007e40008040000 */
[----:B---3--:R-:W-:Y:S01]  /*0310*/  NOP ;  /* 0x0000000000007918 */ /* 0x008fe20000000000 */
.L_x_5:
[----:B------:R-:W-:Y:S05]  /*0320*/  BSYNC.RECONVERGENT B0 ;  /* 0x0000000000007941 */ /* 0x000fea0003800200 */
.L_x_4:
[----:B------:R-:W-:Y:S04]  /*0330*/  BSSY.RECONVERGENT B0, `(.L_x_6) ;  /* 0x000000a000007945 */ /* 0x000fe80003800200 */
        /* <DEDUP_REMOVED lines=9> */
.L_x_7:
[----:B------:R-:W-:Y:S05]  /*03d0*/  BSYNC.RECONVERGENT B0 ;  /* 0x0000000000007941 */ /* 0x000fea0003800200 */
.L_x_6:
[----:B------:R-:W3:Y:S01]  /*03e0*/  LDCU.64 UR4, c[0x0][0x888] ;  /* 0x00011100ff0477ac */ /* 0x000ee20008000a00 */
[----:B------:R-:W-:Y:S02]  /*03f0*/  UISETP.EQ.U32.AND UP1, UPT, UR8, URZ, UPT ;  /* 0x000000ff0800728c */ /* 0x000fe4000bf22070 */
[----:B------:R-:W-:Y:S02]  /*0400*/  UPLOP3.LUT UP3, UPT, UPT, UPT, UPT, 0x80, 0x8 ;  /* 0x000000000008789c */ /* 0x000fe40003f6f070 */
[----:B---3--:R-:W-:-:S04]  /*0410*/  UISETP.NE.U32.AND UP0, UPT, UR4, URZ, UPT ;  /* 0x000000ff0400728c */ /* 0x008fc8000bf05070 */
[----:B------:R-:W-:-:S04]  /*0420*/  UISETP.NE.AND.EX UP0, UPT, UR5, URZ, UPT, UP0 ;  /* 0x000000ff0500728c */ /* 0x000fc8000bf05300 */
[----:B------:R-:W-:-:S04]  /*0430*/  UISETP.EQ.OR.EX UP2, UPT, UR9, URZ, !UP0, UP1 ;  /* 0x000000ff0900728c */ /* 0x000fc8000c742710 */
[----:B------:R-:W-:-:S06]  /*0440*/  UP2UR UR4, UPR, URZ, 0x4 ;  /* 0x00000004ff047883 */ /* 0x000fcc0008000000 */
[----:B------:R-:W-:Y:S01]  /*0450*/  MOV R161, UR4 ;  /* 0x0000000400a17c02 */ /* 0x000fe20008000f00 */
[----:B------:R-:W-:Y:S06]  /*0460*/  BRA.U !UP2, `(.L_x_8) ;  /* 0x000000010a207547 */ /* 0x000fec000b800000 */
[----:B------:R-:W-:Y:S01]  /*0470*/  UISETP.NE.U32.AND UP1, UPT, UR8, URZ, UPT ;  /* 0x000000ff0800728c */ /* 0x000fe2000bf25070 */
[----:B-----5:R-:W-:Y:S01]  /*0480*/  FSETP.NEU.AND P0, PT, R73, RZ, PT ;  /* 0x000000ff4900720b */ /* 0x020fe20003f0d000 */
[----:B------:R-:W-:Y:S02]  /*0490*/  USEL UR4, URZ, 0xffffffff, UP0 ;  /* 0xffffffffff047887 */ /* 0x000fe40008000000 */
[----:B------:R-:W-:-:S10]  /*04a0*/  UISETP.NE.AND.EX UP1, UPT, UR9, URZ, UPT, UP1 ;  /* 0x000000ff0900728c */ /* 0x000fd4000bf25310 */
[----:B------:R-:W-:Y:S01]  /*04b0*/  VOTEU.ANY UP0, P0 ;  /* 0x0000000000ff7886 */ /* 0x000fe20000000100 */
[----:B------:R-:W-:-:S04]  /*04c0*/  @!UP1 USEL UR4, URZ, 0xffffffff, UP0 ;  /* 0xffffffffff049887 */ /* 0x000fc80008000000 */
[----:B------:R-:W-:-:S04]  /*04d0*/  ULOP3.LUT UR4, UR4, 0x1, URZ, 0xc0, !UPT ;  /* 0x0000000104047892 */ /* 0x000fc8000f8ec0ff */
[----:B------:R-:W-:-:S11]  /*04e0*/  UISETP.NE.U32.AND UP3, UPT, UR4, 0x1, UPT ;  /* 0x000000010400788c */ /* 0x000fd6000bf65070 */
.L_x_8:
[----:B-1----:R-:W1:Y:S01]  /*04f0*/  SHFL.IDX PT, R2, R159, RZ, 0x1f ;  /* 0x00001fff9f027589 */ /* 0x002e6200000e0000 */
[----:B------:R-:W-:-:S04]  /*0500*/  UISETP.NE.AND UP0, UPT, UR17, 0x2, UPT ;  /* 0x000000021100788c */ /* 0x000fc8000bf05270 */
[----:B------:R-:W-:Y:S01]  /*0510*/  USEL UR37, URZ, 0x1, UP0 ;  /* 0x00000001ff257887 */ /* 0x000fe20008000000 */
[----:B-1----:R-:W-:-:S13]  /*0520*/  ISETP.NE.AND P0, PT, R2, RZ, PT ;  /* 0x000000ff0200720c */ /* 0x002fda0003f05270 */
[----:B------:R-:W-:Y:S05]  /*0530*/  @P0 BRA `(.L_x_9) ;  /* 0x0000000000580947 */ /* 0x000fea0003800000 */
[----:B------:R-:W1:Y:S01]  /*0540*/  S2UR UR4, SR_CgaCtaId ;  /* 0x00000000000479c3 */ /* 0x000e620000008800 */
[----:B------:R-:W-:Y:S01]  /*0550*/  UMOV UR5, 0x400 ;  /* 0x0000040000057882 */ /* 0x000fe20000000000 */
[----:B------:R-:W-:Y:S01]  /*0560*/  UMOV UR8, 0x1 ;  /* 0x0000000100087882 */ /* 0x000fe20000000000 */
[----:B------:R-:W-:Y:S01]  /*0570*/  UMOV UR6, 0x2 ;  /* 0x0000000200067882 */ /* 0x000fe20000000000 */
[----:B------:R-:W-:-:S04]  /*0580*/  UIADD3 UR8, UPT, UPT, -UR8, 0x100000, URZ ;  /* 0x0010000008087890 */ /* 0x000fc8000fffe1ff */
[----:B------:R-:W-:Y:S02]  /*0590*/  USHF.L.U32 UR9, UR8, 0xb, URZ ;  /* 0x0000000b08097899 */ /* 0x000fe400080006ff */
[----:B------:R-:W-:Y:S02]  /*05a0*/  USHF.L.U32 UR8, UR8, 0x1, URZ ;  /* 0x0000000108087899 */ /* 0x000fe400080006ff */
[----:B------:R-:W-:-:S04]  /*05b0*/  UIADD3 UR6, UPT, UPT, -UR6, 0x100000, URZ ;  /* 0x0010000006067890 */ /* 0x000fc8000fffe1ff */
[----:B------:R-:W-:Y:S02]  /*05c0*/  USHF.L.U32 UR7, UR6, 0xb, URZ ;  /* 0x0000000b06077899 */ /* 0x000fe400080006ff */
[----:B------:R-:W-:Y:S01]  /*05d0*/  USHF.L.U32 UR6, UR6, 0x1, URZ ;  /* 0x0000000106067899 */ /* 0x000fe200080006ff */
[----:B------:R-:W-:Y:S01]  /*05e0*/  ELECT P0, URZ, PT ;  /* 0x0000000000ff782f */ /* 0x000fe20003800000 */
[----:B-1----:R-:W-:Y:S01]  /*05f0*/  ULEA UR4, UR4, UR5, 0x18 ;  /* 0x0000000504047291 */ /* 0x002fe2000f8ec0ff */
[----:B------:R-:W1:Y:S11]  /*0600*/  FENCE.VIEW.ASYNC.S ;  /* 0x00000000000073c6 */ /* 0x000e760000000000 */
[----:B-1----:R1:W3:Y:S01]  /*0610*/  SYNCS.EXCH.64 URZ, [UR4], UR8 ;  /* 0x0000000804ff75b2 */ /* 0x0022e20008000100 */
[----:B------:R1:W4:Y:S01]  /*0620*/  SYNCS.EXCH.64 URZ, [UR4+0x20], UR6 ;  /* 0x0000200604ff75b2 */ /* 0x0003220008000100 */
[----:B------:R1:W1:Y:S01]  /*0630*/  SYNCS.EXCH.64 URZ, [UR4+0x8], UR8 ;  /* 0x0000080804ff75b2 */ /* 0x0002620008000100 */
[----:B------:R1:W1:Y:S01]  /*0640*/  SYNCS.EXCH.64 URZ, [UR4+0x28], UR6 ;  /* 0x0000280604ff75b2 */ /* 0x0002620008000100 */
[----:B------:R1:W1:Y:S01]  /*0650*/  SYNCS.EXCH.64 URZ, [UR4+0x10], UR8 ;  /* 0x0000100804ff75b2 */ /* 0x0002620008000100 */
[----:B------:R1:W1:Y:S01]  /*0660*/  SYNCS.EXCH.64 URZ, [UR4+0x30], UR6 ;  /* 0x0000300604ff75b2 */ /* 0x0002620008000100 */
[----:B------:R1:W1:Y:S01]  /*0670*/  SYNCS.EXCH.64 URZ, [UR4+0x18], UR8 ;  /* 0x0000180804ff75b2 */ /* 0x0002620008000100 */
[----:B------:R1:W1:Y:S01]  /*0680*/  SYNCS.EXCH.64 URZ, [UR4+0x38], UR6 ;  /* 0x0000380604ff75b2 */ /* 0x0002620008000100 */
[----:B------:R-:W-:Y:S01]  /*0690*/  NOP ;  /* 0x0000000000007918 */ /* 0x000fe20000000000 */
.L_x_9:
[----:B------:R-:W2:Y:S01]  /*06a0*/  SHFL.IDX PT, R2, R159, RZ, 0x1f ;  /* 0x00001fff9f027589 */ /* 0x000ea200000e0000 */
[----:B------:R-:W-:Y:S01]  /*06b0*/  NOP ;  /* 0x0000000000007918 */ /* 0x000fe20000000000 */
[----:B--2---:R-:W-:-:S13]  /*06c0*/  ISETP.NE.AND P0, PT, R2, 0x1, PT ;  /* 0x000000010200780c */ /* 0x004fda0003f05270 */
[----:B------:R-:W-:Y:S05]  /*06d0*/  @P0 BRA `(.L_x_10) ;  /* 0x0000000000480947 */ /* 0x000fea0003800000 */
[----:B-1----:R-:W1:Y:S01]  /*06e0*/  S2UR UR4, SR_CgaCtaId ;  /* 0x00000000000479c3 */ /* 0x002e620000008800 */
        /* <DEDUP_REMOVED lines=12> */
[----:B-1----:R2:W1:Y:S01]  /*07b0*/  SYNCS.EXCH.64 URZ, [UR4+0x40], UR8 ;  /* 0x0000400804ff75b2 */ /* 0x0024620008000100 */
[----:B------:R2:W1:Y:S01]  /*07c0*/  SYNCS.EXCH.64 URZ, [UR4+0x50], UR6 ;  /* 0x0000500604ff75b2 */ /* 0x0004620008000100 */
[----:B------:R2:W1:Y:S01]  /*07d0*/  SYNCS.EXCH.64 URZ, [UR4+0x48], UR8 ;  /* 0x0000480804ff75b2 */ /* 0x0004620008000100 */
[----:B------:R2:W1:Y:S02]  /*07e0*/  SYNCS.EXCH.64 URZ, [UR4+0x58], UR6 ;  /* 0x0000580604ff75b2 */ /* 0x0004640008000100 */
[----:B--2---:R-:W-:Y:S01]  /*07f0*/  NOP ;  /* 0x0000000000007918 */ /* 0x004fe20000000000 */
.L_x_10:
[----:B------:R-:W2:Y:S01]  /*0800*/  SHFL.IDX PT, R2, R159, RZ, 0x1f ;  /* 0x00001fff9f027589 */ /* 0x000ea200000e0000 */
[----:B------:R-:W-:Y:S01]  /*0810*/  NOP ;  /* 0x0000000000007918 */ /* 0x000fe20000000000 */
[----:B--2---:R-:W-:-:S13]  /*0820*/  ISETP.NE.AND P0, PT, R2, 0x3, PT ;  /* 0x000000030200780c */ /* 0x004fda0003f05270 */
[----:B------:R-:W-:Y:S05]  /*0830*/  @P0 BRA `(.L_x_11) ;  /* 0x0000000000300947 */ /* 0x000fea0003800000 */
[----:B-1----:R-:W1:Y:S01]  /*0840*/  S2UR UR6, SR_CgaCtaId ;  /* 0x00000000000679c3 */ /* 0x002e620000008800 */
[----:B------:R-:W-:Y:S01]  /*0850*/  UMOV UR4, 0x400 ;  /* 0x0000040000047882 */ /* 0x000fe20000000000 */
[----:B------:R-:W-:Y:S01]  /*0860*/  UMOV UR5, 0x20 ;  /* 0x0000002000057882 */ /* 0x000fe20000000000 */
[----:B------:R-:W-:Y:S01]  /*0870*/  ELECT P0, URZ, PT ;  /* 0x0000000000ff782f */ /* 0x000fe20003800000 */
[----:B-1----:R-:W-:Y:S02]  /*0880*/  ULEA UR6, UR6, UR4, 0x18 ;  /* 0x0000000406067291 */ /* 0x002fe4000f8ec0ff */
[----:B------:R-:W-:-:S04]  /*0890*/  UIADD3 UR4, UPT, UPT, -UR5, 0x100000, URZ ;  /* 0x0010000005047890 */ /* 0x000fc8000fffe1ff */
[----:B------:R-:W-:Y:S02]  /*08a0*/  USHF.L.U32 UR5, UR4, 0xb, URZ ;  /* 0x0000000b04057899 */ /* 0x000fe400080006ff */
[----:B------:R-:W-:Y:S01]  /*08b0*/  USHF.L.U32 UR4, UR4, 0x1, URZ ;  /* 0x0000000104047899 */ /* 0x000fe200080006ff */
[----:B------:R-:W1:Y:S11]  /*08c0*/  FENCE.VIEW.ASYNC.S ;  /* 0x00000000000073c6 */ /* 0x000e760000000000 */
[----:B-1----:R2:W1:Y:S01]  /*08d0*/  SYNCS.EXCH.64 URZ, [UR6+0x60], UR4 ;  /* 0x0000600406ff75b2 */ /* 0x0024620008000100 */
[----:B------:R2:W1:Y:S02]  /*08e0*/  SYNCS.EXCH.64 URZ, [UR6+0x68], UR4 ;  /* 0x0000680406ff75b2 */ /* 0x0004640008000100 */
[----:B--2---:R-:W-:Y:S01]  /*08f0*/  NOP ;  /* 0x0000000000007918 */ /* 0x004fe20000000000 */
.L_x_11:
[----:B------:R-:W2:Y:S01]  /*0900*/  SHFL.IDX PT, R2, R159, RZ, 0x1f ;  /* 0x00001fff9f027589 */ /* 0x000ea200000e0000 */
[----:B------:R-:W-:Y:S01]  /*0910*/  NOP ;  /* 0x0000000000007918 */ /* 0x000fe20000000000 */
[----:B--2---:R-:W-:-:S13]  /*0920*/  ISETP.NE.AND P0, PT, R2, 0x4, PT ;  /* 0x000000040200780c */ /* 0x004fda0003f05270 */
[----:B------:R-:W-:Y:S05]  /*0930*/  @P0 BRA `(.L_x_12) ;  /* 0x00000000004c0947 */ /* 0x000fea0003800000 */
[----:B-1----:R-:W1:Y:S01]  /*0940*/  S2UR UR6, SR_CgaCtaId ;  /* 0x00000000000679c3 */ /* 0x002e620000008800 */
[----:B------:R-:W-:Y:S01]  /*0950*/  UMOV UR4, 0x1e0 ;  /* 0x000001e000047882 */ /* 0x000fe20000000000 */
[----:B------:R-:W-:Y:S01]  /*0960*/  UMOV UR5, 0x400 ;  /* 0x0000040000057882 */ /* 0x000fe20000000000 */
[----:B------:R-:W-:Y:S01]  /*0970*/  USEL UR4, UR4, 0x1a0, UP3 ;  /* 0x000001a004047887 */ /* 0x000fe20009800000 */
[----:B------:R-:W-:Y:S01]  /*0980*/  UMOV UR8, 0x1 ;  /* 0x0000000100087882 */ /* 0x000fe20000000000 */
[----:B------:R-:W-:Y:S01]  /*0990*/  ELECT P0, URZ, PT ;  /* 0x0000000000ff782f */ /* 0x000fe20003800000 */
[----:B------:R-:W-:-:S04]  /*09a0*/  UIADD3 UR8, UPT, UPT, -UR8, 0x100000, URZ ;  /* 0x0010000008087890 */ /* 0x000fc8000fffe1ff */
[----:B------:R-:W-:Y:S02]  /*09b0*/  USHF.L.U32 UR9, UR8, 0xb, URZ ;  /* 0x0000000b08097899 */ /* 0x000fe400080006ff */
[----:B------:R-:W-:Y:S02]  /*09c0*/  USHF.L.U32 UR8, UR8, 0x1, URZ ;  /* 0x0000000108087899 */ /* 0x000fe400080006ff */
[----:B-1----:R-:W-:Y:S02]  /*09d0*/  ULEA UR6, UR6, UR5, 0x18 ;  /* 0x0000000506067291 */ /* 0x002fe4000f8ec0ff */
[----:B------:R-:W-:-:S04]  /*09e0*/  UIADD3 UR4, UPT, UPT, -UR4, 0x100000, URZ ;  /* 0x0010000004047890 */ /* 0x000fc8000fffe1ff */
[----:B------:R-:W-:Y:S02]  /*09f0*/  USHF.L.U32 UR5, UR4, 0xb, URZ ;  /* 0x0000000b04057899 */ /* 0x000fe400080006ff */
[----:B------:R-:W-:Y:S01]  /*0a00*/  USHF.L.U32 UR4, UR4, 0x1, URZ ;  /* 0x0000000104047899 */ /* 0x000fe200080006ff */
[----:B------:R-:W1:Y:S03]  /*0a10*/  FENCE.VIEW.ASYNC.S ;  /* 0x00000000000073c6 */ /* 0x000e660000000000 */
[----:B-1----:R2:W1:Y:S08]  /*0a20*/  SYNCS.EXCH.64 URZ, [UR6+0x70], UR8 ;  /* 0x0000700806ff75b2 */ /* 0x0024700008000100 */
[----:B------:R2:W1:Y:S01]  /*0a30*/  SYNCS.EXCH.64 URZ, [UR6+0x80], UR4 ;  /* 0x0000800406ff75b2 */ /* 0x0004620008000100 */
[----:B------:R2:W1:Y:S01]  /*0a40*/  SYNCS.EXCH.64 URZ, [UR6+0x78], UR8 ;  /* 0x0000780806ff75b2 */ /* 0x0004620008000100 */
[----:B------:R2:W1:Y:S02]  /*0a50*/  SYNCS.EXCH.64 URZ, [UR6+0x88], UR4 ;  /* 0x0000880406ff75b2 */ /* 0x0004640008000100 */
[----:B--2---:R-:W-:Y:S01]  /*0a60*/  NOP ;  /* 0x0000000000007918 */ /* 0x004fe20000000000 */
.L_x_12:
        /* <DEDUP_REMOVED lines=20> */
[----:B------:R2:W1:Y:S01]  /*0bb0*/  SYNCS.EXCH.64 URZ, [UR4+0xb8], UR6 ;  /* 0x0000b80604ff75b2 */ /* 0x0004620008000100 */
[----:B------:R2:W1:Y:S01]  /*0bc0*/  SYNCS.EXCH.64 URZ, [UR4+0xa0], UR8 ;  /* 0x0000a00804ff75b2 */ /* 0x0004620008000100 */
[----:B------:R2:W1:Y:S01]  /*0bd0*/  SYNCS.EXCH.64 URZ, [UR4+0xc0], UR6 ;  /* 0x0000c00604ff75b2 */ /* 0x0004620008000100 */
[----:B------:R2:W1:Y:S01]  /*0be0*/  SYNCS.EXCH.64 URZ, [UR4+0xa8], UR8 ;  /* 0x0000a80804ff75b2 */ /* 0x0004620008000100 */
[----:B------:R2:W1:Y:S02]  /*0bf0*/  SYNCS.EXCH.64 URZ, [UR4+0xc8], UR6 ;  /* 0x0000c80604ff75b2 */ /* 0x0004640008000100 */
[----:B--2---:R-:W-:Y:S01]  /*0c00*/  NOP ;  /* 0x0000000000007918 */ /* 0x004fe20000000000 */
.L_x_13:
[----:B------:R-:W2:Y:S01]  /*0c10*/  SHFL.IDX PT, R2, R159, RZ, 0x1f ;  /* 0x00001fff9f027589 */ /* 0x000ea200000e0000 */
[----:B------:R-:W1:Y:S01]  /*0c20*/  S2UR UR45, SR_CgaCtaId ;  /* 0x00000000002d79c3 */ /* 0x000e620000008800 */
[----:B------:R-:W-:Y:S01]  /*0c30*/  NOP ;  /* 0x0000000000007918 */ /* 0x000fe20000000000 */
[----:B--2---:R-:W-:-:S13]  /*0c40*/  ISETP.NE.AND P0, PT, R2, 0x3, PT ;  /* 0x000000030200780c */ /* 0x004fda0003f05270 */
[----:B-1----:R-:W-:Y:S05]  /*0c50*/  @P0 BRA `(.L_x_14) ;  /* 0x0000000000340947 */ /* 0x002fea0003800000 */
[----:B------:R-:W-:Y:S01]  /*0c60*/  UMOV UR4, 0x400 ;  /* 0x0000040000047882 */ /* 0x000fe20000000000 */
[----:B------:R-:W-:Y:S01]  /*0c70*/  UMOV UR6, 0x20 ;  /* 0x0000002000067882 */ /* 0x000fe20000000000 */
[----:B------:R-:W-:Y:S02]  /*0c80*/  ULEA UR4, UR45, UR4, 0x18 ;  /* 0x000000042d047291 */ /* 0x000fe4000f8ec0ff */
[----:B------:R-:W-:-:S04]  /*0c90*/  UIADD3 UR6, UPT, UPT, -UR6, 0x100000, URZ ;  /* 0x0010000006067890 */ /* 0x000fc8000fffe1ff */
[----:B------:R-:W-:Y:S02]  /*0ca0*/  USHF.L.U32 UR7, UR6, 0xb, URZ ;  /* 0x0000000b06077899 */ /* 0x000fe400080006ff */
[----:B------:R-:W-:Y:S01]  /*0cb0*/  USHF.L.U32 UR6, UR6, 0x1, URZ ;  /* 0x0000000106067899 */ /* 0x000fe200080006ff */
[----:B------:R-:W-:Y:S01]  /*0cc0*/  ELECT P0, URZ, PT ;  /* 0x0000000000ff782f */ /* 0x000fe20003800000 */
[----:B------:R-:W1:Y:S10]  /*0cd0*/  FENCE.VIEW.ASYNC.S ;  /* 0x00000000000073c6 */ /* 0x000e740000000000 */
[----:B-1----:R1:W2:Y:S01]  /*0ce0*/  SYNCS.EXCH.64 URZ, [UR4+0xd0], UR6 ;  /* 0x0000d00604ff75b2 */ /* 0x0022a20008000100 */
[----:B------:R1:W1:Y:S01]  /*0cf0*/  SYNCS.EXCH.64 URZ, [UR4+0xe0], UR6 ;  /* 0x0000e00604ff75b2 */ /* 0x0002620008000100 */
[----:B------:R1:W1:Y:S01]  /*0d00*/  SYNCS.EXCH.64 URZ, [UR4+0xd8], UR6 ;  /* 0x0000d80604ff75b2 */ /* 0x0002620008000100 */
[----:B------:R1:W1:Y:S01]  /*0d10*/  SYNCS.EXCH.64 URZ, [UR4+0xe8], UR6 ;  /* 0x0000e80604ff75b2 */ /* 0x0002620008000100 */
[----:B------:R-:W-:Y:S01]  /*0d20*/  NOP ;  /* 0x0000000000007918 */ /* 0x000fe20000000000 */
.L_x_14:
[----:B-1----:R-:W1:Y:S01]  /*0d30*/  LDCU UR4, c[0x0][0x36c] ;  /* 0x00006d80ff0477ac */ /* 0x002e620008000800 */
[----:B------:R-:W-:Y:S01]  /*0d40*/  ISETP.NE.OR P3, PT, R0, 0x2, !P3 ;  /* 0x000000020000780c */ /* 0x000fe20005f65670 */
[----:B------:R-:W-:Y:S01]  /*0d50*/  NOP ;  /* 0x0000000000007918 */ /* 0x000fe20000000000 */
[----:B------:R-:W-:Y:S01]  /*0d60*/  LOP3.LUT R0, R170, 0x1f, RZ, 0xc0, !PT ;  /* 0x0000001faa007812 */ /* 0x000fe200078ec0ff */
[----:B------:R-:W-:Y:S02]  /*0d70*/  UISETP.NE.AND UP4, UPT, UR17, URZ, UPT ;  /* 0x000000ff1100728c */ /* 0x000fe4000bf85270 */
[----:B-1----:R-:W-:-:S09]  /*0d80*/  UISETP.EQ.U32.AND UP5, UPT, UR4, 0x1, UPT ;  /* 0x000000010400788c */ /* 0x002fd2000bfa2070 */
[----:B------:R-:W-:Y:S05]  /*0d90*/  BRA.U !UP5, `(.L_x_15) ;  /* 0x000000010d087547 */ /* 0x000fea000b800000 */
[----:B--234-:R-:W-:Y:S01]  /*0da0*/  UCGABAR_ARV ;  /* 0x00000000000079c7 */ /* 0x01cfe20008000000 */
[----:B------:R-:W-:Y:S05]  /*0db0*/  BRA `(.L_x_16) ;  /* 0x0000000000047947 */ /* 0x000fea0003800000 */
.L_x_15:
[----:B--234-:R-:W-:Y:S01]  /*0dc0*/  NOP ;  /* 0x0000000000007918 */ /* 0x01cfe20000000000 */
.L_x_16:
[----:B------:R-:W1:Y:S01]  /*0dd0*/  S2UR UR7, SR_CTAID.X ;  /* 0x00000000000779c3 */ /* 0x000e620000002500 */
[----:B------:R-:W-:-:S05]  /*0de0*/  CS2R.32 R160, SR_CgaSize ;  /* 0x0000000000a07805 */ /* 0x000fca0000008a00 */
[----:B------:R-:W-:-:S05]  /*0df0*/  IMAD R160, R160, -0xa0, RZ ;  /* 0xffffff60a0a07824 */ /* 0x000fca00078e02ff */
[----:B------:R-:W-:-:S14]  /*0e00*/  R2UR UR5, R160 ;  /* 0x00000000a00572ca */ /* 0x000fdc00000e0000 */
[----:B------:R-:W2:Y:S01]  /*0e10*/  LDCU UR5, c[0x0][UR5+0x2b0] ;  /* 0x00005600050577ac */ /* 0x000ea20008000800 */
[----:B------:R-:W-:-:S05]  /*0e20*/  CS2R.32 R160, SR_CgaSize ;  /* 0x0000000000a07805 */ /* 0x000fca0000008a00 */
[----:B------:R-:W-:-:S05]  /*0e30*/  IMAD R160, R160, -0xa0, RZ ;  /* 0xffffff60a0a07824 */ /* 0x000fca00078e02ff */
[----:B------:R-:W-:-:S14]  /*0e40*/  R2UR UR4, R160 ;  /* 0x00000000a00472ca */ /* 0x000fdc00000e0000 */
[----:B------:R-:W3:Y:S01]  /*0e50*/  LDCU UR4, c[0x0][UR4+0x2b4] ;  /* 0x00005680040477ac */ /* 0x000ee20008000800 */
[----:B------:R-:W4:Y:S01]  /*0e60*/  S2UR UR8, SR_CTAID.Y ;  /* 0x00000000000879c3 */ /* 0x000f220000002600 */
[----:B------:R-:W-:-:S05]  /*0e70*/  CS2R.32 R160, SR_CgaSize ;  /* 0x0000000000a07805 */ /* 0x000fca0000008a00 */
[----:B------:R-:W-:-:S05]  /*0e80*/  IMAD R160, R160, -0xa0, RZ ;  /* 0xffffff60a0a07824 */ /* 0x000fca00078e02ff */
[----:B------:R-:W-:-:S14]  /*0e90*/  R2UR UR9, R160 ;  /* 0x00000000a00972ca */ /* 0x000fdc00000e0000 */
[----:B------:R-:W3:Y:S01]  /*0ea0*/  LDCU UR9, c[0x0][UR9+0x2a0] ;  /* 0x00005400090977ac */ /* 0x000ee20008000800 */
[----:B------:R-:W3:Y:S01]  /*0eb0*/  LDCU UR21, c[0x0][0xb24] ;  /* 0x00016480ff1577ac */ /* 0x000ee20008000800 */
[----:B------:R-:W1:Y:S01]  /*0ec0*/  S2UR UR36, SR_CTAID.Z ;  /* 0x00000000002479c3 */ /* 0x000e620000002700 */
[----:B------:R-:W-:-:S05]  /*0ed0*/  CS2R.32 R160, SR_CgaSize ;  /* 0x0000000000a07805 */ /* 0x000fca0000008a00 */
[----:B------:R-:W-:-:S05]  /*0ee0*/  IMAD R160, R160, -0xa0, RZ ;  /* 0xffffff60a0a07824 */ /* 0x000fca00078e02ff */
[----:B------:R-:W-:-:S14]  /*0ef0*/  R2UR UR63, R160 ;  /* 0x00000000a03f72ca */ /* 0x000fdc00000e0000 */
[----:B------:R-:W3:Y:S01]  /*0f00*/  LDCU UR63, c[0x0][UR63+0x2a4] ;  /* 0x000054803f3f77ac */ /* 0x000ee20008000800 */
[----:B------:R-:W3:Y:S01]  /*0f10*/  LDCU UR42, c[0x0][0xb24] ;  /* 0x00016480ff2a77ac */ /* 0x000ee20008000800 */
[----:B-1----:R-:W-:Y:S01]  /*0f20*/  I2FP.F32.U32 R3, UR7 ;  /* 0x0000000700037c45 */ /* 0x002fe20008201000 */
[----:B------:R-:W1:Y:S04]  /*0f30*/  LDCU UR28, c[0x0][0xb30] ;  /* 0x00016600ff1c77ac */ /* 0x000e680008000800 */
[----:B--2---:R-:W-:Y:S01]  /*0f40*/  FMUL R3, R3, UR5 ;  /* 0x0000000503037c20 */ /* 0x004fe20008400000 */
[----:B------:R-:W-:Y:S01]  /*0f50*/  USHF.L.U32 UR26, UR45, 0xc, URZ ;  /* 0x0000000c2d1a7899 */ /* 0x000fe200080006ff */
[----:B----4-:R-:W-:Y:S01]  /*0f60*/  I2FP.F32.U32 R2, UR8 ;  /* 0x0000000800027c45 */ /* 0x010fe20008201000 */
[----:B---3--:R-:W-:-:S03]  /*0f70*/  UISETP.GE.AND UP2, UPT, UR21, 0x1, UPT ;  /* 0x000000011500788c */ /* 0x008fc6000bf46270 */
[----:B------:R-:W2:Y:S01]  /*0f80*/  F2I.U32.TRUNC.NTZ R3, R3 ;  /* 0x0000000300037305 */ /* 0x000ea2000020f000 */
[----:B------:R-:W-:Y:S01]  /*0f90*/  UMOV UR16, UR7 ;  /* 0x0000000700107c82 */ /* 0x000fe20008000000 */
[----:B------:R-:W-:Y:S01]  /*0fa0*/  FMUL R2, R2, UR4 ;  /* 0x0000000402027c20 */ /* 0x000fe20008400000 */
[----:B------:R-:W-:-:S05]  /*0fb0*/  UMOV UR20, UR8 ;  /* 0x0000000800147c82 */ /* 0x000fca0008000000 */
[----:B------:R-:W3:Y:S01]  /*0fc0*/  F2I.U32.TRUNC.NTZ R2, R2 ;  /* 0x0000000200027305 */ /* 0x000ee2000020f000 */
[----:B--2---:R-:W-:Y:S02]  /*0fd0*/  R2UR UR4, R3 ;  /* 0x00000000030472ca */ /* 0x004fe400000e0000 */
[----:B---3--:R-:W-:Y:S02]  /*0fe0*/  R2UR UR6, R2 ;  /* 0x00000000020672ca */ /* 0x008fe400000e0000 */
[----:B------:R-:W-:-:S09]  /*0ff0*/  PRMT R2, RZ, 0x7610, R2 ;  /* 0x00007610ff027816 */ /* 0x000fd20000000002 */
[----:B------:R-:W-:-:S04]  /*1000*/  UIADD3 UR5, UPT, UPT, -UR4, URZ, URZ ;  /* 0x000000ff04057290 */ /* 0x000fc8000fffe1ff */
[----:B------:R-:W-:Y:S02]  /*1010*/  UIMAD UR5, UR9, UR5, UR7 ;  /* 0x00000005090572a4 */ /* 0x000fe4000f8e0207 */
[----:B------:R-:W-:-:S04]  /*1020*/  UIADD3 UR4, UPT, UPT, -UR6, URZ, URZ ;  /* 0x000000ff06047290 */ /* 0x000fc8000fffe1ff */
[----:B------:R-:W-:Y:S01]  /*1030*/  IMAD.U32 R160, RZ, RZ, UR5 ;  /* 0x00000005ffa07e24 */ /* 0x000fe2000f8e00ff */
[----:B------:R-:W-:Y:S01]  /*1040*/  UIMAD UR63, UR63, UR4, UR8 ;  /* 0x000000043f3f72a4 */ /* 0x000fe2000f8e0208 */
[----:B-1----:R-:W-:Y:S11]  /*1050*/  BRA.U UP4, `(.L_x_17) ;  /* 0x0000000104287547 */ /* 0x002ff6000b800000 */
[----:B------:R-:W-:Y:S01]  /*1060*/  R2UR UR4, R160 ;  /* 0x00000000a00472ca */ /* 0x000fe200000e0000 */
[----:B------:R-:W-:Y:S02]  /*1070*/  UISETP.NE.AND UP0, UPT, UR63, URZ, UPT ;  /* 0x000000ff3f00728c */ /* 0x000fe4000bf05270 */
[----:B------:R-:W-:-:S10]  /*1080*/  UISETP.NE.AND UP1, UPT, UR63, 0x1, UPT ;  /* 0x000000013f00788c */ /* 0x000fd4000bf25270 */
[----:B------:R-:W-:-:S04]  /*1090*/  UISETP.EQ.OR UP0, UPT, UR4, URZ, !UP0 ;  /* 0x000000ff0400728c */ /* 0x000fc8000c702670 */
[----:B------:R-:W-:Y:S02]  /*10a0*/  USEL UR5, URZ, 0x1, !UP0 ;  /* 0x00000001ff057887 */ /* 0x000fe4000c000000 */
[----:B------:R-:W-:Y:S02]  /*10b0*/  UISETP.NE.AND UP0, UPT, UR4, URZ, UPT ;  /* 0x000000ff0400728c */ /* 0x000fe4000bf05270 */
[----:B------:R-:W-:-:S04]  /*10c0*/  USEL UR4, URZ, 0x2, UP1 ;  /* 0x00000002ff047887 */ /* 0x000fc80008800000 */
[----:B------:R-:W-:-:S04]  /*10d0*/  USEL UR4, UR4, 0x2, UP0 ;  /* 0x0000000204047887 */ /* 0x000fc80008000000 */
[----:B------:R-:W-:-:S06]  /*10e0*/  UIADD3 UR4, UPT, UPT, UR5, UR4, URZ ;  /* 0x0000000405047290 */ /* 0x000fcc000fffe0ff */
[----:B------:R-:W-:Y:S02]  /*10f0*/  MOV R2, UR4 ;  /* 0x0000000400027c02 */ /* 0x000fe40008000f00 */
.L_x_17:
[----:B------:R-:W-:Y:S05]  /*1100*/  BRA.U !UP2, `(.L_x_18) ;  /* 0x000000010ad47547 */ /* 0x000fea000b800000 */
[----:B------:R-:W1:Y:S01]  /*1110*/  LDCU.128 UR12, c[0x0][0xb10] ;  /* 0x00016200ff0c77ac */ /* 0x000e620008000c00 */
[----:B------:R-:W2:Y:S01]  /*1120*/  LDCU UR6, c[0x0][0x370] ;  /* 0x00006e00ff0677ac */ /* 0x000ea20008000800 */
[----:B------:R-:W3:Y:S01]  /*1130*/  LDCU UR5, c[0x0][0x374] ;  /* 0x00006e80ff0577ac */ /* 0x000ee20008000800 */
[----:B------:R-:W4:Y:S01]  /*1140*/  LDCU UR27, c[0x0][0xb0c] ;  /* 0x00016180ff1b77ac */ /* 0x000f220008000800 */
[----:B------:R-:W4:Y:S01]  /*1150*/  LDCU UR4, c[0x0][0xb20] ;  /* 0x00016400ff0477ac */ /* 0x000f220008000800 */
[----:B------:R-:W4:Y:S01]  /*1160*/  LDCU.64 UR8, c[0x0][0xb28] ;  /* 0x00016500ff0877ac */ /* 0x000f220008000a00 */
[----:B-1----:R-:W-:Y:S02]  /*1170*/  UISETP.NE.AND UP0, UPT, UR14, 0x1, UPT ;  /* 0x000000010e00788c */ /* 0x002fe4000bf05270 */
[----:B---3--:R-:W-:Y:S02]  /*1180*/  UIMAD.WIDE.U32 UR10, UR5, UR15, URZ ;  /* 0x0000000f050a72a5 */ /* 0x008fe4000f8e00ff */
[----:B--2---:R-:W-:-:S02]  /*1190*/  UIMAD.WIDE.U32 UR22, UR6, UR12, URZ ;  /* 0x0000000c061672a5 */ /* 0x004fc4000f8e00ff */
[----:B----4-:R-:W-:Y:S02]  /*11a0*/  UISETP.NE.AND UP1, UPT, UR27, 0x1, UPT ;  /* 0x000000011b00788c */ /* 0x010fe4000bf25270 */
[----:B------:R-:W-:Y:S01]  /*11b0*/  UISETP.NE.AND UP2, UPT, UR21, 0x1, UPT ;  /* 0x000000011500788c */ /* 0x000fe2000bf45270 */
[----:B------:R-:W-:Y:S02]  /*11c0*/  UMOV UR10, UR11 ;  /* 0x0000000b000a7c82 */ /* 0x000fe40008000000 */
[----:B------:R-:W-:Y:S01]  /*11d0*/  UMOV UR22, UR23 ;  /* 0x0000001700167c82 */ /* 0x000fe20008000000 */
[----:B------:R-:W-:Y:S02]  /*11e0*/  @UP0 USHF.R.U32.HI UR5, URZ, UR4, UR10 ;  /* 0x00000004ff050299 */ /* 0x000fe4000801160a */
[----:B------:R-:W-:Y:S02]  /*11f0*/  UIMAD.WIDE.U32 UR24, UR20, UR15, URZ ;  /* 0x0000000f141872a5 */ /* 0x000fe4000f8e00ff */
[----:B------:R-:W-:-:S02]  /*1200*/  UIMAD.WIDE.U32 UR10, UR5, UR8, URZ ;  /* 0x00000008050a72a5 */ /* 0x000fc4000f8e00ff */
[----:B------:R-:W-:Y:S02]  /*1210*/  @UP1 USHF.R.U32.HI UR6, URZ, UR13, UR22 ;  /* 0x0000000dff061299 */ /* 0x000fe40008011616 */
[----:B------:R-:W-:Y:S02]  /*1220*/  UIMAD.WIDE.U32 UR18, UR16, UR12, URZ ;  /* 0x0000000c101272a5 */ /* 0x000fe4000f8e00ff */
[----:B------:R-:W-:Y:S01]  /*1230*/  UIMAD.WIDE.U32 UR22, UR6, UR8, URZ ;  /* 0x00000008061672a5 */ /* 0x000fe2000f8e00ff */
[----:B------:R-:W-:Y:S01]  /*1240*/  UMOV UR24, UR25 ;  /* 0x0000001900187c82 */ /* 0x000fe20008000000 */
[----:B------:R-:W-:Y:S01]  /*1250*/  UMOV UR10, UR11 ;  /* 0x0000000b000a7c82 */ /* 0x000fe20008000000 */
[----:B------:R-:W-:Y:S02]  /*1260*/  USHF.R.U32.HI UR24, URZ, UR4, UR24 ;  /* 0x00000004ff187299 */ /* 0x000fe40008011618 */
[----:B------:R-:W-:Y:S02]  /*1270*/  @UP2 USHF.R.U32.HI UR5, URZ, UR9, UR10 ;  /* 0x00000009ff052299 */ /* 0x000fe4000801160a */
[----:B------:R-:W-:Y:S01]  /*1280*/  UMOV UR7, UR23 ;  /* 0x0000001700077c82 */ /* 0x000fe20008000000 */
[----:B------:R-:W-:Y:S01]  /*1290*/  UMOV UR18, UR19 ;  /* 0x0000001300127c82 */ /* 0x000fe20008000000 */
[----:B------:R-:W-:-:S02]  /*12a0*/  @UP2 USHF.R.U32.HI UR6, URZ, UR9, UR7 ;  /* 0x00000009ff062299 */ /* 0x000fc40008011607 */
[----:B------:R-:W-:Y:S02]  /*12b0*/  USHF.R.U32.HI UR13, URZ, UR13, UR18 ;  /* 0x0000000dff0d7299 */ /* 0x000fe40008011612 */
[----:B------:R-:W-:Y:S02]  /*12c0*/  USEL UR4, UR20, UR24, !UP0 ;  /* 0x0000001814047287 */ /* 0x000fe4000c000000 */
[----:B------:R-:W-:Y:S02]  /*12d0*/  UIMAD UR7, UR5, UR21, URZ ;  /* 0x00000015050772a4 */ /* 0x000fe4000f8e02ff */
[----:B------:R-:W-:Y:S02]  /*12e0*/  USEL UR5, UR16, UR13, !UP1 ;  /* 0x0000000d10057287 */ /* 0x000fe4000c800000 */
[----:B------:R-:W-:Y:S02]  /*12f0*/  UIMAD UR12, UR6, UR21, URZ ;  /* 0x00000015060c72a4 */ /* 0x000fe4000f8e02ff */
[----:B------:R-:W-:-:S02]  /*1300*/  UISETP.GE.AND UP0, UPT, UR4, UR7, UPT ;  /* 0x000000070400728c */ /* 0x000fc4000bf06270 */
[----:B------:R-:W-:Y:S02]  /*1310*/  UIMAD.WIDE.U32 UR10, UR4, UR8, URZ ;  /* 0x00000008040a72a5 */ /* 0x000fe4000f8e00ff */
[----:B------:R-:W-:Y:S02]  /*1320*/  UISETP.GE.OR UP0, UPT, UR5, UR12, UP0 ;  /* 0x0000000c0500728c */ /* 0x000fe40008706670 */
[----:B------:R-:W-:Y:S02]  /*1330*/  UIMAD.WIDE.U32 UR12, UR5, UR8, URZ ;  /* 0x00000008050c72a5 */ /* 0x000fe4000f8e00ff */
[----:B------:R-:W-:Y:S01]  /*1340*/  UIADD3 UR10, UPT, UPT, -UR4, URZ, URZ ;  /* 0x000000ff040a7290 */ /* 0x000fe2000fffe1ff */
[----:B------:R-:W-:Y:S01]  /*1350*/  UMOV UR8, UR11 ;  /* 0x0000000b00087c82 */ /* 0x000fe20008000000 */
[----:B------:R-:W-:Y:S02]  /*1360*/  UIADD3 UR11, UPT, UPT, -UR5, URZ, URZ ;  /* 0x000000ff050b7290 */ /* 0x000fe4000fffe1ff */
[----:B------:R-:W-:-:S03]  /*1370*/  USHF.R.U32.HI UR8, URZ, UR9, UR8 ;  /* 0x00000009ff087299 */ /* 0x000fc60008011608 */
[----:B------:R-:W-:Y:S01]  /*1380*/  @!UP0 UMOV UR7, UR13 ;  /* 0x0000000d00078c82 */ /* 0x000fe20008000000 */
[----:B------:R-:W-:Y:S02]  /*1390*/  UIMAD UR20, UR14, UR10, UR20 ;  /* 0x0000000a0e1472a4 */ /* 0x000fe4000f8e0214 */
[----:B------:R-:W-:Y:S02]  /*13a0*/  USEL UR8, UR4, UR8, !UP2 ;  /* 0x0000000804087287 */ /* 0x000fe4000d000000 */
[----:B------:R-:W-:Y:S02]  /*13b0*/  @!UP0 USHF.R.U32.HI UR7, URZ, UR9, UR7 ;  /* 0x00000009ff078299 */ /* 0x000fe40008011607 */
[----:B------:R-:W-:Y:S02]  /*13c0*/  UIADD3 UR9, UPT, UPT, -UR8, URZ, URZ ;  /* 0x000000ff08097290 */ /* 0x000fe4000fffe1ff */
[----:B------:R-:W-:Y:S02]  /*13d0*/  @!UP0 USEL UR7, UR5, UR7, !UP2 ;  /* 0x0000000705078287 */ /* 0x000fe4000d000000 */
[----:B------:R-:W-:-:S02]  /*13e0*/  UIMAD UR9, UR21, UR9, UR4 ;  /* 0x00000009150972a4 */ /* 0x000fc4000f8e0204 */
[----:B------:R-:W-:Y:S02]  /*13f0*/  @!UP0 UIADD3 UR8, UPT, UPT, UR8, -UR7, URZ ;  /* 0x8000000708088290 */ /* 0x000fe4000fffe0ff */
[----:B------:R-:W-:Y:S02]  /*1400*/  @!UP0 UIMAD UR6, UR9, UR6, UR7 ;  /* 0x00000006090682a4 */ /* 0x000fe4000f8e0207 */
[----:B------:R-:W-:Y:S02]  /*1410*/  @!UP0 UIMAD UR4, UR8, UR21, UR5 ;  /* 0x00000015080482a4 */ /* 0x000fe4000f8e0205 */
[----:B------:R-:W-:Y:S02]  /*1420*/  UIMAD UR16, UR27, UR11, UR16 ;  /* 0x0000000b1b1072a4 */ /* 0x000fe4000f8e0210 */
[----:B------:R-:W-:Y:S01]  /*1430*/  UIMAD UR20, UR4, UR14, UR20 ;  /* 0x0000000e041472a4 */ /* 0x000fe2000f8e0214 */
[----:B------:R-:W-:Y:S02]  /*1440*/  @!UP0 UMOV UR5, UR6 ;  /* 0x0000000600058c82 */ /* 0x000fe40008000000 */
[----:B------:R-:W-:-:S12]  /*1450*/  UIMAD UR16, UR5, UR27, UR16 ;  /* 0x0000001b051072a4 */ /* 0x000fd8000f8e0210 */
.L_x_18:
[----:B------:R-:W-:Y:S02]  /*1460*/  UISETP.NE.AND UP1, UPT, UR28, 0x1, UPT ;  /* 0x000000011c00788c */ /* 0x000fe4000bf25270 */
[----:B------:R-:W-:Y:S02]  /*1470*/  UISETP.NE.AND UP0, UPT, UR17, 0x2, UPT ;  /* 0x000000021100788c */ /* 0x000fe4000bf05270 */
[----:B------:R-:W-:-:S05]  /*1480*/  ULOP3.LUT UR21, UR26, 0x1000, URZ, 0xc0, !UPT ;  /* 0x000010001a157892 */ /* 0x000fca000f8ec0ff */
[----:B------:R-:W-:Y:S07]  /*1490*/  BRA.U UP1, `(.L_x_19) ;  /* 0x0000000101447547 */ /* 0x000fee000b800000 */
[----:B------:R-:W1:Y:S01]  /*14a0*/  LDCU.128 UR8, c[0x0][0xb10] ;  /* 0x00016200ff0877ac */ /* 0x000e620008000c00 */
[----:B------:R-:W2:Y:S01]  /*14b0*/  LDCU UR12, c[0x0][0xb0c] ;  /* 0x00016180ff0c77ac */ /* 0x000ea20008000800 */
[----:B------:R-:W3:Y:S01]  /*14c0*/  LDCU UR13, c[0x0][0xb20] ;  /* 0x00016400ff0d77ac */ /* 0x000ee20008000800 */
[----:B-1----:R-:W-:Y:S02]  /*14d0*/  UIMAD.WIDE.U32 UR6, UR16, UR8, URZ ;  /* 0x00000008100672a5 */ /* 0x002fe4000f8e00ff */
[----:B------:R-:W-:Y:S02]  /*14e0*/  UIMAD.WIDE.U32 UR4, UR20, UR11, URZ ;  /* 0x0000000b140472a5 */ /* 0x000fe4000f8e00ff */
[----:B--2---:R-:W-:Y:S02]  /*14f0*/  UISETP.NE.AND UP2, UPT, UR12, 0x1, UPT ;  /* 0x000000010c00788c */ /* 0x004fe4000bf45270 */
[----:B------:R-:W-:Y:S01]  /*1500*/  UISETP.NE.AND UP1, UPT, UR10, 0x1, UPT ;  /* 0x000000010a00788c */ /* 0x000fe2000bf25270 */
[----:B------:R-:W-:-:S02]  /*1510*/  UMOV UR6, UR7 ;  /* 0x0000000700067c82 */ /* 0x000fc40008000000 */
[----:B------:R-:W-:Y:S01]  /*1520*/  UMOV UR4, UR5 ;  /* 0x0000000500047c82 */ /* 0x000fe20008000000 */
[----:B------:R-:W-:Y:S02]  /*1530*/  USHF.R.U32.HI UR6, URZ, UR9, UR6 ;  /* 0x00000009ff067299 */ /* 0x000fe40008011606 */
[----:B---3--:R-:W-:Y:S02]  /*1540*/  USHF.R.U32.HI UR4, URZ, UR13, UR4 ;  /* 0x0000000dff047299 */ /* 0x008fe40008011604 */
[----:B------:R-:W-:Y:S02]  /*1550*/  USEL UR5, UR16, UR6, !UP2 ;  /* 0x0000000610057287 */ /* 0x000fe4000d000000 */
[----:B------:R-:W-:-:S04]  /*1560*/  USEL UR4, UR20, UR4, !UP1 ;  /* 0x0000000414047287 */ /* 0x000fc8000c800000 */
[----:B------:R-:W-:Y:S02]  /*1570*/  UIADD3 UR6, UPT, UPT, UR5, -UR4, URZ ;  /* 0x8000000405067290 */ /* 0x000fe4000fffe0ff */
[----:B------:R-:W-:Y:S02]  /*1580*/  UIADD3 UR4, UPT, UPT, -UR5, UR4, URZ ;  /* 0x0000000405047290 */ /* 0x000fe4000fffe1ff */
[----:B------:R-:W-:Y:S02]  /*1590*/  UIMAD UR20, UR6, UR10, UR20 ;  /* 0x0000000a061472a4 */ /* 0x000fe4000f8e0214 */
[----:B------:R-:W-:-:S12]  /*15a0*/  UIMAD UR16, UR4, UR12, UR16 ;  /* 0x0000000c041072a4 */ /* 0x000fd8000f8e0210 */
.L_x_19:
[----:B------:R-:W-:Y:S05]  /*15b0*/  BRA.U !UP5, `(.L_x_20) ;  /* 0x000000010d0c7547 */ /* 0x000fea000b800000 */
[----:B------:R-:W-:Y:S01]  /*15c0*/  UCGABAR_WAIT ;  /* 0x0000000000007dc7 */ /* 0x000fe20008000000 */
[----:B------:R-:W-:Y:S01]  /*15d0*/  CCTL.IVALL ;  /* 0x00000000ff00798f */ /* 0x000fe20002000000 */
[----:B------:R-:W-:Y:S05]  /*15e0*/  BRA `(.L_x_21) ;  /* 0x0000000000047947 */ /* 0x000fea0003800000 */
.L_x_20:
[----:B------:R-:W-:Y:S06]  /*15f0*/  BAR.SYNC.DEFER_BLOCKING 0x0 ;  /* 0x0000000000007b1d */ /* 0x000fec0000010000 */
.L_x_21:
[----:B------:R-:W-:Y:S05]  /*1600*/  BRA.U UP0, `(.L_x_22) ;  /* 0x0000001100c07547 */ /* 0x000fea000b800000 */
[----:B------:R-:W1:Y:S01]  /*1610*/  LDCU UR6, c[0x0][0x38c] ;  /* 0x00007180ff0677ac */ /* 0x000e620008000800 */
[----:B------:R-:W-:Y:S01]  /*1620*/  PLOP3.LUT P1, PT, PT, PT, UP3, 0x80, 0x8 ;  /* 0x000000000008781c */ /* 0x000fe20003f2f038 */
[----:B------:R-:W-:Y:S01]  /*1630*/  IMAD.MOV.U32 R12, RZ, RZ, 0x1 ;  /* 0x00000001ff0c7424 */ /* 0x000fe200078e00ff */
[----:B------:R-:W-:Y:S01]  /*1640*/  ISETP.EQ.OR P2, PT, R0, RZ, P3 ;  /* 0x000000ff0000720c */ /* 0x000fe20001f42670 */
[----:B------:R-:W-:Y:S01]  /*1650*/  UISETP.NE.AND UP1, UPT, UR17, URZ, UPT ;  /* 0x000000ff1100728c */ /* 0x000fe2000bf25270 */
[----:B------:R-:W-:Y:S02]  /*1660*/  PLOP3.LUT P1, PT, P1, PT, PT, 0x8, 0x80 ;  /* 0x000000000080781c */ /* 0x000fe40000f2e170 */
[----:B------:R-:W-:Y:S01]  /*1670*/  CS2R R10, SRZ ;  /* 0x00000000000a7805 */ /* 0x000fe2000001ff00 */
[----:B------:R-:W-:Y:S01]  /*1680*/  IMAD.MOV.U32 R9, RZ, RZ, RZ ;  /* 0x000000ffff097224 */ /* 0x000fe200078e00ff */
[----:B------:R-:W2:Y:S01]  /*1690*/  LDCU UR39, c[0x0][0x370] ;  /* 0x00006e00ff2777ac */ /* 0x000ea20008000800 */
[----:B------:R-:W-:Y:S01]  /*16a0*/  IMAD.MOV.U32 R8, RZ, RZ, 0x1 ;  /* 0x00000001ff087424 */ /* 0x000fe200078e00ff */
[----:B------:R-:W3:Y:S01]  /*16b0*/  LDCU.64 UR28, c[0x0][0x348] ;  /* 0x00006900ff1c77ac */ /* 0x000ee20008000a00 */
[----:B------:R-:W-:-:S02]  /*16c0*/  USHF.R.U32.HI UR44, URZ, 0x6, UR21 ;  /* 0x00000006ff2c7899 */ /* 0x000fc40008011615 */
[----:B-1----:R-:W-:Y:S02]  /*16d0*/  UIADD3 UR5, UPT, UPT, UR6, 0x3f, URZ ;  /* 0x0000003f06057890 */ /* 0x002fe4000fffe0ff */
[----:B------:R-:W-:Y:S02]  /*16e0*/  UIADD3 UR46, UPT, UPT, UR6, 0x7e, URZ ;  /* 0x0000007e062e7890 */ /* 0x000fe4000fffe0ff */
[----:B------:R-:W-:Y:S01]  /*16f0*/  USHF.R.S32.HI UR4, URZ, 0x1f, UR5 ;  /* 0x0000001fff047899 */ /* 0x000fe20008011405 */
[----:B------:R-:W1:Y:S03]  /*1700*/  LDCU UR38, c[0x0][0x374] ;  /* 0x00006e80ff2677ac */ /* 0x000e660008000800 */
[----:B------:R-:W-:Y:S02]  /*1710*/  ULEA.HI UR4, UR4, UR5, URZ, 0x6 ;  /* 0x0000000504047291 */ /* 0x000fe4000f8f30ff */
[----:B------:R-:W-:-:S02]  /*1720*/  USEL UR25, UR37, 0x2, UP1 ;  /* 0x0000000225197887 */ /* 0x000fc40008800000 */
[----:B------:R-:W-:Y:S02]  /*1730*/  USHF.R.S32.HI UR41, URZ, 0x6, UR4 ;  /* 0x00000006ff297899 */ /* 0x000fe40008011404 */
[----:B------:R-:W-:Y:S02]  /*1740*/  UIADD3 UR4, UPT, UPT, UR6, -0x1, URZ ;  /* 0xffffffff06047890 */ /* 0x000fe4000fffe0ff */
[----:B------:R-:W-:Y:S02]  /*1750*/  UISETP.LT.U32.AND UP0, UPT, UR41, 0x4, UPT ;  /* 0x000000042900788c */ /* 0x000fe4000bf01070 */
[----:B------:R-:W-:Y:S02]  /*1760*/  UISETP.GE.U32.AND UP2, UPT, UR4, -0x7f, UPT ;  /* 0xffffff810400788c */ /* 0x000fe4000bf46070 */
[----:B------:R-:W-:Y:S01]  /*1770*/  USEL UR40, UR41, 0x4, UP0 ;  /* 0x0000000429287887 */ /* 0x000fe20008000000 */
[----:B------:R-:W-:-:S03]  /*1780*/  UMOV UR5, URZ ;  /* 0x000000ff00057c82 */ /* 0x000fc60008000000 */
[----:B------:R-:W-:Y:S02]  /*1790*/  UIADD3 UR24, UPT, UPT, UR40, -0x1, URZ ;  /* 0xffffffff28187890 */ /* 0x000fe4000fffe0ff */
[----:B------:R-:W-:-:S03]  /*17a0*/  UIADD3 UR43, UPT, UPT, UR41, -UR40, URZ ;  /* 0x80000028292b7290 */ /* 0x000fc6000fffe0ff */
[----:B------:R-:W-:-:S04]  /*17b0*/  @UP2 UIADD3 UR24, UPT, UPT, UR40, URZ, URZ ;  /* 0x000000ff28182290 */ /* 0x000fc8000fffe0ff */
[----:B-123--:R-:W-:-:S12]  /*17c0*/  UIADD3 UR24, UPT, UPT, UR24, 0x1, URZ ;  /* 0x0000000118187890 */ /* 0x00efd8000fffe0ff */
.L_x_42:
[----:B------:R-:W-:Y:S01]  /*17d0*/  UISETP.NE.AND UP0, UPT, UR45, URZ, UPT ;  /* 0x000000ff2d00728c */ /* 0x000fe2000bf05270 */
[----:B-1----:R-:W1:Y:S08]  /*17e0*/  S2UR UR45, SR_CgaCtaId ;  /* 0x00000000002d79c3 */ /* 0x002e700000008800 */
[----:B------:R-:W-:Y:S05]  /*17f0*/  BRA.U UP0, `(.L_x_23) ;  /* 0x0000000100347547 */ /* 0x000fea000b800000 */
[----:B------:R-:W2:Y:S01]  /*1800*/  S2R R0, SR_CgaCtaId ;  /* 0x0000000000007919 */ /* 0x000ea20000008800 */
[----:B------:R-:W-:Y:S02]  /*1810*/  MOV R3, 0x400 ;  /* 0x0000040000037802 */ /* 0x000fe40000000f00 */
[----:B------:R-:W-:Y:S02]  /*1820*/  SHF.L.U32 R2, R8, 0x1f, RZ ;  /* 0x0000001f08027819 */ /* 0x000fe400000006ff */
[----:B--2---:R-:W-:-:S05]  /*1830*/  LEA R0, R0, R3, 0x18 ;  /* 0x0000000300007211 */ /* 0x004fca00078ec0ff */
[----:B------:R-:W-:-:S04]  /*1840*/  IMAD R3, R9, 0x8, R0 ;  /* 0x0000000809037824 */ /* 0x000fc800078e0200 */
[----:B------:R-:W2:Y:S02]  /*1850*/  SYNCS.PHASECHK.TRANS64.TRYWAIT P0, [R3+URZ+0xe0], R2 ;  /* 0x0000e002030075a7 */ /* 0x000ea400080011ff */
[----:B--2---:R-:W-:Y:S05]  /*1860*/  @!P0 BRA `(.L_x_24) ;  /* 0x0000006c00d88947 */ /* 0x004fea0003800000 */
.L_x_113:
[----:B------:R-:W-:Y:S01]  /*1870*/  VIADD R9, R9, 0x1 ;  /* 0x0000000109097836 */ /* 0x000fe20000000000 */
[----:B------:R2:W-:Y:S04]  /*1880*/  SYNCS.ARRIVE.TRANS64.A1T0 RZ, [R3+URZ+0xd0], RZ ;  /* 0x0000d0ff03ff79a7 */ /* 0x0005e800081000ff */
[----:B------:R-:W-:-:S04]  /*1890*/  ISETP.NE.AND P0, PT, R9, 0x2, PT ;  /* 0x000000020900780c */ /* 0x000fc80003f05270 */
[----:B------:R-:W-:Y:S02]  /*18a0*/  SEL R9, R9, RZ, P0 ;  /* 0x000000ff09097207 */ /* 0x000fe40000000000 */
[----:B--2---:R-:W-:-:S04]  /*18b0*/  SEL R3, RZ, 0x1, P0 ;  /* 0x00000001ff037807 */ /* 0x004fc80000000000 */
[----:B------:R-:W-:-:S07]  /*18c0*/  LOP3.LUT R8, R8, R3, RZ, 0x3c, !PT ;  /* 0x0000000308087212 */ /* 0x000fce00078e3cff */
.L_x_23:
[----:B------:R-:W-:Y:S01]  /*18d0*/  UMOV UR6, 0x400 ;  /* 0x0000040000067882 */ /* 0x000fe20000000000 */
[----:B------:R-:W-:Y:S01]  /*18e0*/  SHF.L.U32 R0, R12, 0x1f, RZ ;  /* 0x0000001f0c007819 */ /* 0x000fe200000006ff */
[----:B-1----:R-:W-:Y:S02]  /*18f0*/  ULEA UR6, UR45, UR6, 0x18 ;  /* 0x000000062d067291 */ /* 0x002fe4000f8ec0ff */
[----:B------:R-:W-:Y:S02]  /*1900*/  UISETP.GE.U32.AND UP0, UPT, UR46, 0x7f, UPT ;  /* 0x0000007f2e00788c */ /* 0x000fe4000bf06070 */
[----:B------:R-:W-:Y:S02]  /*1910*/  ULEA UR4, UR5, UR6, 0x3 ;  /* 0x0000000605047291 */ /* 0x000fe4000f8e18ff */
[----:B------:R-:W-:Y:S02]  /*1920*/  USHF.L.U32 UR11, UR20, 0x7, URZ ;  /* 0x00000007140b7899 */ /* 0x000fe400080006ff */
[----:B------:R-:W-:Y:S01]  /*1930*/  ULEA UR35, UR16, UR44, 0x7 ;  /* 0x0000002c10237291 */ /* 0x000fe2000f8e38ff */
[----:B------:R-:W-:-:S04]  /*1940*/  UMOV UR13, URZ ;  /* 0x000000ff000d7c82 */ /* 0x000fc80008000000 */
[----:B------:R1:W2:Y:S01]  /*1950*/  SYNCS.PHASECHK.TRANS64.TRYWAIT P0, [UR4+0x20], R0 ;  /* 0x00002000ff0075a7 */ /* 0x0002a20008001104 */
[----:B------:R-:W-:Y:S06]  /*1960*/  BRA.U !UP0, `(.L_x_25) ;  /* 0x0000000108bc7547 */ /* 0x000fec000b800000 */
[----:B------:R-:W-:Y:S01]  /*1970*/  UMOV UR7, URZ ;  /* 0x000000ff00077c82 */ /* 0x000fe20008000000 */
[----:B------:R-:W-:-:S05]  /*1980*/  UMOV UR4, UR5 ;  /* 0x0000000500047c82 */ /* 0x000fca0008000000 */
.L_x_31:
[----:B------:R-:W-:Y:S01]  /*1990*/  ULEA UR33, UR4, UR6, 0x3 ;  /* 0x0000000604217291 */ /* 0x000fe2000f8e18ff */
[----:B--2---:R-:W-:Y:S01]  /*19a0*/  @!P3 MOV R2, 0x4000 ;  /* 0x000040000002b802 */ /* 0x004fe20000000f00 */
[----:B--2-4-:R-:W-:Y:S10]  /*19b0*/  @P0 BRA `(.L_x_26) ;  /* 0x00000000000c0947 */ /* 0x014ff40003800000 */
[----:B------:R-:W-:-:S04]  /*19c0*/  SHF.L.U32 R3, R12, 0x1f, RZ ;  /* 0x0000001f0c037819 */ /* 0x000fc800000006ff */
[----:B------:R-:W2:Y:S02]  /*19d0*/  SYNCS.PHASECHK.TRANS64.TRYWAIT P0, [UR33+0x20], R3 ;  /* 0x00002003ff0075a7 */ /* 0x000ea40008001121 */
[----:B--2---:R-:W-:Y:S05]  /*19e0*/  @!P0 BRA `(.L_x_27) ;  /* 0x0000006c008c8947 */ /* 0x004fea0003800000 */
.L_x_26:
[----:B------:R2:W-:Y:S01]  /*19f0*/  @!P3 SYNCS.ARRIVE.TRANS64 RZ, [UR33], R2 ;  /* 0x00000002ffffb9a7 */ /* 0x0005e20008000021 */
[----:B------:R-:W-:-:S04]  /*1a00*/  ULOP3.LUT UR5, UR25, 0x2, URZ, 0xfc, !UPT ;  /* 0x0000000219057892 */ /* 0x000fc8000f8efcff */
[----:B------:R-:W-:-:S09]  /*1a10*/  UISETP.NE.AND UP0, UPT, UR5, 0x2, UPT ;  /* 0x000000020500788c */ /* 0x000fd2000bf05270 */
[----:B------:R-:W-:Y:S05]  /*1a20*/  BRA.U UP0, `(.L_x_28) ;  /* 0x0000000100047547 */ /* 0x000fea000b800000 */
[----:B------:R-:W-:Y:S05]  /*1a30*/  BPT.TRAP 0x1 ;  /* 0x000000040000795c */ /* 0x000fea0000300000 */
.L_x_28:
[----:B------:R-:W-:Y:S04]  /*1a40*/  BSSY.RECONVERGENT B0, `(.L_x_29) ;  /* 0x0000003000007945 */ /* 0x000fe80003800200 */
[----:B------:R-:W-:Y:S05]  /*1a50*/  @P2 BRA `(.L_x_30) ;  /* 0x0000000000042947 */ /* 0x000fea0003800000 */
[----:B------:R-:W-:Y:S05]  /*1a60*/  BPT.TRAP 0x1 ;  /* 0x000000040000795c */ /* 0x000fea0000300000 */
.L_x_30:
[----:B------:R-:W-:Y:S05]  /*1a70*/  BSYNC.RECONVERGENT B0 ;  /* 0x0000000000007941 */ /* 0x000fea0003800200 */
.L_x_29:
[----:B------:R-:W-:Y:S02]  /*1a80*/  UIADD3 UR5, UPT, UPT, UR4, 0x1, URZ ;  /* 0x0000000104057890 */ /* 0x000fe4000fffe0ff */
[----:B------:R-:W-:Y:S02]  /*1a90*/  UIADD3 UR16, UP1, UPT, UR28, 0x80, URZ ;  /* 0x000000801c107890 */ /* 0x000fe4000ff3e0ff */
[----:B------:R-:W-:Y:S02]  /*1aa0*/  UISETP.NE.AND UP0, UPT, UR5, 0x4, UPT ;  /* 0x000000040500788c */ /* 0x000fe4000bf05270 */
[----:B------:R-:W-:Y:S02]  /*1ab0*/  USHF.L.U32 UR34, UR7, 0x6, URZ ;  /* 0x0000000607227899 */ /* 0x000fe400080006ff */
[----:B------:R-:W-:Y:S02]  /*1ac0*/  USEL UR9, URZ, 0x1, UP0 ;  /* 0x00000001ff097887 */ /* 0x000fe40008000000 */
[----:B------:R-:W-:-:S02]  /*1ad0*/  USEL UR5, UR5, URZ, UP0 ;  /* 0x000000ff05057287 */ /* 0x000fc40008000000 */
[----:B------:R-:W-:Y:S02]  /*1ae0*/  UIADD3 UR14, UP0, UPT, UR28, 0x180, URZ ;  /* 0x000001801c0e7890 */ /* 0x000fe4000ff1e0ff */
[----:B------:R-:W-:Y:S01]  /*1af0*/  ULEA UR8, UR5, UR6, 0x3 ;  /* 0x0000000605087291 */ /* 0x000fe2000f8e18ff */
[----:B------:R-:W-:Y:S01]  /*1b00*/  LOP3.LUT R12, R12, UR9, RZ, 0x3c, !PT ;  /* 0x000000090c0c7c12 */ /* 0x000fe2000f8e3cff */
[----:B------:R-:W-:Y:S02]  /*1b10*/  UIADD3.X UR17, UPT, UPT, URZ, UR29, URZ, UP1, !UPT ;  /* 0x0000001dff117290 */ /* 0x000fe40008ffe4ff */
[----:B------:R-:W-:Y:S01]  /*1b20*/  UIADD3.X UR15, UPT, UPT, URZ, UR29, URZ, UP0, !UPT ;  /* 0x0000001dff0f7290 */ /* 0x000fe200087fe4ff */
[----:B-1----:R-:W-:Y:S01]  /*1b30*/  SHF.L.U32 R0, R12, 0x1f, RZ ;  /* 0x0000001f0c007819 */ /* 0x002fe200000006ff */
[----:B------:R-:W-:Y:S01]  /*1b40*/  UMOV UR18, 0x0 ;  /* 0x0000000000127882 */ /* 0x000fe20000000000 */
[----:B------:R-:W-:Y:S01]  /*1b50*/  UMOV UR19, 0x10000000 ;  /* 0x1000000000137882 */ /* 0x000fe20000000000 */
[----:B------:R-:W-:Y:S01]  /*1b60*/  UMOV UR12, UR36 ;  /* 0x00000024000c7c82 */ /* 0x000fe20008000000 */
[----:B------:R3:W4:Y:S01]  /*1b70*/  SYNCS.PHASECHK.TRANS64.TRYWAIT P0, [UR8+0x20], R0 ;  /* 0x00002000ff0075a7 */ /* 0x0007220008001108 */
[----:B------:R-:W-:Y:S01]  /*1b80*/  USHF.L.U32 UR8, UR4, 0xd, URZ ;  /* 0x0000000d04087899 */ /* 0x000fe200080006ff */
[----:B------:R-:W-:-:S02]  /*1b90*/  UMOV UR9, UR33 ;  /* 0x0000002100097c82 */ /* 0x000fc40008000000 */
[----:B------:R-:W-:Y:S01]  /*1ba0*/  UMOV UR4, 0x30000 ;  /* 0x0003000000047882 */ /* 0x000fe20000000000 */
[----:B------:R-:W-:Y:S02]  /*1bb0*/  ULOP3.LUT UR32, UR8, UR21, URZ, 0xfc, !UPT ;  /* 0x0000001508207292 */ /* 0x000fe4000f8efcff */
[----:B------:R-:W-:Y:S02]  /*1bc0*/  UIADD3 UR8, UPT, UPT, UR6, 0x10400, UR8 ;  /* 0x0001040006087890 */ /* 0x000fe4000fffe008 */
[----:B------:R-:W-:Y:S01]  /*1bd0*/  UIADD3 UR32, UPT, UPT, UR6, 0x8400, UR32 ;  /* 0x0000840006207890 */ /* 0x000fe2000fffe020 */
[----:B------:R-:W-:Y:S01]  /*1be0*/  UMOV UR10, UR34 ;  /* 0x00000022000a7c82 */ /* 0x000fe20008000000 */
[----:B------:R-:W-:Y:S01]  /*1bf0*/  UIADD3 UR7, UPT, UPT, UR7, 0x1, URZ ;  /* 0x0000000107077890 */ /* 0x000fe2000fffe0ff */
[----:B------:R-:W-:-:S03]  /*1c00*/  UMOV UR13, UR24 ;  /* 0x00000018000d7c82 */ /* 0x000fc60008000000 */
[----:B------:R-:W-:-:S03]  /*1c10*/  UISETP.NE.AND UP0, UPT, UR7, UR24, UPT ;  /* 0x000000180700728c */ /* 0x000fc6000bf05270 */
[----:B------:R1:W-:Y:S01]  /*1c20*/  UTMALDG.3D.MULTICAST [UR32], [UR16], UR4, desc[UR18] ;  /* 0x00001220100073b4 */ /* 0x0003e20008011804 */
[----:B------:R3:W-:Y:S01]  /*1c30*/  UTMALDG.3D [UR8], [UR14], desc[UR18] ;  /* 0x000012080e0075b4 */ /* 0x0007e20008011000 */
[----:B-1----:R-:W-:-:S04]  /*1c40*/  UMOV UR4, UR5 ;  /* 0x0000000500047c82 */ /* 0x002fc80008000000 */
[----:B---3--:R-:W-:Y:S05]  /*1c50*/  BRA.U UP0, `(.L_x_31) ;  /* 0xfffffffd004c7547 */ /* 0x008fea000b83ffff */
.L_x_25:
[----:B------:R-:W-:Y:S01]  /*1c60*/  ULEA UR4, UR5, UR6, 0x3 ;  /* 0x0000000605047291 */ /* 0x000fe2000f8e18ff */
[----:B-1----:R-:W-:Y:S01]  /*1c70*/  SHF.L.U32 R0, R12, 0x1f, RZ ;  /* 0x0000001f0c007819 */ /* 0x002fe200000006ff */
[----:B------:R-:W-:Y:S01]  /*1c80*/  @!P1 SYNCS.ARRIVE.TRANS64.A1T0 RZ, [UR6+0x68], RZ ;  /* 0x000068ffffff99a7 */ /* 0x000fe20008100006 */
[----:B------:R-:W-:-:S06]  /*1c90*/  UISETP.GT.AND UP0, UPT, UR41, UR40, UPT ;  /* 0x000000282900728c */ /* 0x000fcc000bf04270 */
[----:B--2-4-:R1:W2:Y:S03]  /*1ca0*/  SYNCS.PHASECHK.TRANS64.TRYWAIT P0, [UR4+0x20], R0 ;  /* 0x00002000ff0075a7 */ /* 0x0142a60008001104 */
[----:B------:R-:W-:Y:S05]  /*1cb0*/  BRA.U !UP0, `(.L_x_32) ;  /* 0x0000000108c07547 */ /* 0x000fea000b800000 */
[----:B------:R-:W-:Y:S01]  /*1cc0*/  UIADD3 UR26, UPT, UPT, UR43, UR13, URZ ;  /* 0x0000000d2b1a7290 */ /* 0x000fe2000fffe0ff */
[----:B------:R-:W-:-:S11]  /*1cd0*/  UMOV UR4, UR5 ;  /* 0x0000000500047c82 */ /* 0x000fd60008000000 */
.L_x_38:
[----:B------:R-:W-:Y:S01]  /*1ce0*/  ULEA UR17, UR4, UR6, 0x3 ;  /* 0x0000000604117291 */ /* 0x000fe2000f8e18ff */
[----:B--2---:R-:W-:Y:S01]  /*1cf0*/  @!P3 MOV R2, 0x4000 ;  /* 0x000040000002b802 */ /* 0x004fe20000000f00 */
[----:B--2-4-:R-:W-:Y:S10]  /*1d00*/  @P0 BRA `(.L_x_33) ;  /* 0x00000000000c0947 */ /* 0x014ff40003800000 */
[----:B------:R-:W-:-:S04]  /*1d10*/  SHF.L.U32 R3, R12, 0x1f, RZ ;  /* 0x0000001f0c037819 */ /* 0x000fc800000006ff */
[----:B------:R-:W2:Y:S02]  /*1d20*/  SYNCS.PHASECHK.TRANS64.TRYWAIT P0, [UR17+0x20], R3 ;  /* 0x00002003ff0075a7 */ /* 0x000ea40008001111 */
[----:B--2---:R-:W-:Y:S05]  /*1d30*/  @!P0 BRA `(.L_x_34) ;  /* 0x0000006800d08947 */ /* 0x004fea0003800000 */
.L_x_33:
[----:B------:R2:W-:Y:S01]  /*1d40*/  @!P3 SYNCS.ARRIVE.TRANS64 RZ, [UR17], R2 ;  /* 0x00000002ffffb9a7 */ /* 0x0005e20008000011 */
[----:B------:R-:W-:-:S04]  /*1d50*/  ULOP3.LUT UR5, UR25, 0x2, URZ, 0xfc, !UPT ;  /* 0x0000000219057892 */ /* 0x000fc8000f8efcff */
[----:B------:R-:W-:-:S09]  /*1d60*/  UISETP.NE.AND UP0, UPT, UR5, 0x2, UPT ;  /* 0x000000020500788c */ /* 0x000fd2000bf05270 */
[----:B------:R-:W-:Y:S05]  /*1d70*/  BRA.U UP0, `(.L_x_35) ;  /* 0x0000000100047547 */ /* 0x000fea000b800000 */
[----:B------:R-:W-:Y:S05]  /*1d80*/  BPT.TRAP 0x1 ;  /* 0x000000040000795c */ /* 0x000fea0000300000 */
.L_x_35:
[----:B------:R-:W-:Y:S04]  /*1d90*/  BSSY.RECONVERGENT B0, `(.L_x_36) ;  /* 0x0000003000007945 */ /* 0x000fe80003800200 */
[----:B------:R-:W-:Y:S05]  /*1da0*/  @P2 BRA `(.L_x_37) ;  /* 0x0000000000042947 */ /* 0x000fea0003800000 */
[----:B------:R-:W-:Y:S05]  /*1db0*/  BPT.TRAP 0x1 ;  /* 0x000000040000795c */ /* 0x000fea0000300000 */
.L_x_37:
[----:B------:R-:W-:Y:S05]  /*1dc0*/  BSYNC.RECONVERGENT B0 ;  /* 0x0000000000007941 */ /* 0x000fea0003800200 */
.L_x_36:
[----:B------:R-:W-:Y:S02]  /*1dd0*/  UIADD3 UR5, UPT, UPT, UR4, 0x1, URZ ;  /* 0x0000000104057890 */ /* 0x000fe4000fffe0ff */
[----:B------:R-:W-:Y:S02]  /*1de0*/  UIADD3 UR14, UP1, UPT, UR28, 0x80, URZ ;  /* 0x000000801c0e7890 */ /* 0x000fe4000ff3e0ff */
[----:B------:R-:W-:Y:S02]  /*1df0*/  UISETP.NE.AND UP0, UPT, UR5, 0x4, UPT ;  /* 0x000000040500788c */ /* 0x000fe4000bf05270 */
[----:B------:R-:W-:Y:S02]  /*1e00*/  USHF.L.U32 UR18, UR13, 0x6, URZ ;  /* 0x000000060d127899 */ /* 0x000fe400080006ff */
[----:B------:R-:W-:Y:S02]  /*1e10*/  USEL UR8, URZ, 0x1, UP0 ;  /* 0x00000001ff087887 */ /* 0x000fe40008000000 */
[----:B------:R-:W-:-:S02]  /*1e20*/  USEL UR5, UR5, URZ, UP0 ;  /* 0x000000ff05057287 */ /* 0x000fc40008000000 */
[----:B------:R-:W-:Y:S02]  /*1e30*/  UIADD3 UR22, UP0, UPT, UR28, 0x180, URZ ;  /* 0x000001801c167890 */ /* 0x000fe4000ff1e0ff */
[----:B------:R-:W-:Y:S01]  /*1e40*/  LOP3.LUT R12, R12, UR8, RZ, 0x3c, !PT ;  /* 0x000000080c0c7c12 */ /* 0x000fe2000f8e3cff */
[----:B------:R-:W-:Y:S02]  /*1e50*/  USHF.L.U32 UR8, UR4, 0xd, URZ ;  /* 0x0000000d04087899 */ /* 0x000fe400080006ff */
[----:B------:R-:W-:Y:S01]  /*1e60*/  ULEA UR7, UR5, UR6, 0x3 ;  /* 0x0000000605077291 */ /* 0x000fe2000f8e18ff */
[----:B-1----:R-:W-:Y:S01]  /*1e70*/  SHF.L.U32 R0, R12, 0x1f, RZ ;  /* 0x0000001f0c007819 */ /* 0x002fe200000006ff */
[----:B------:R-:W-:Y:S02]  /*1e80*/  ULOP3.LUT UR16, UR8, UR21, URZ, 0xfc, !UPT ;  /* 0x0000001508107292 */ /* 0x000fe4000f8efcff */
[----:B------:R-:W-:Y:S02]  /*1e90*/  UIADD3.X UR15, UPT, UPT, URZ, UR29, URZ, UP1, !UPT ;  /* 0x0000001dff0f7290 */ /* 0x000fe40008ffe4ff */
[----:B------:R-:W-:-:S02]  /*1ea0*/  UIADD3 UR16, UPT, UPT, UR6, 0x8400, UR16 ;  /* 0x0000840006107890 */ /* 0x000fc4000fffe010 */
[----:B------:R-:W-:Y:S01]  /*1eb0*/  UIADD3 UR8, UPT, UPT, UR6, 0x10400, UR8 ;  /* 0x0001040006087890 */ /* 0x000fe2000fffe008 */
[----:B------:R3:W4:Y:S01]  /*1ec0*/  SYNCS.PHASECHK.TRANS64.TRYWAIT P0, [UR7+0x20], R0 ;  /* 0x00002000ff0075a7 */ /* 0x0007220008001107 */
[----:B------:R-:W-:Y:S01]  /*1ed0*/  UIADD3.X UR23, UPT, UPT, URZ, UR29, URZ, UP0, !UPT ;  /* 0x0000001dff177290 */ /* 0x000fe200087fe4ff */
[----:B------:R-:W-:Y:S01]  /*1ee0*/  UMOV UR4, 0x30000 ;  /* 0x0003000000047882 */ /* 0x000fe20000000000 */
[----:B------:R-:W-:Y:S01]  /*1ef0*/  UMOV UR30, 0x0 ;  /* 0x00000000001e7882 */ /* 0x000fe20000000000 */
[----:B------:R-:W-:Y:S01]  /*1f00*/  UMOV UR31, 0x10000000 ;  /* 0x10000000001f7882 */ /* 0x000fe20000000000 */
[----:B------:R-:W-:Y:S01]  /*1f10*/  UMOV UR19, UR35 ;  /* 0x0000002300137c82 */ /* 0x000fe20008000000 */
[----:B------:R-:W-:Y:S01]  /*1f20*/  UMOV UR20, UR36 ;  /* 0x0000002400147c82 */ /* 0x000fe20008000000 */
[----:B------:R-:W-:Y:S01]  /*1f30*/  UMOV UR12, UR36 ;  /* 0x00000024000c7c82 */ /* 0x000fe20008000000 */
[----:B------:R-:W-:Y:S01]  /*1f40*/  UMOV UR9, UR17 ;  /* 0x0000001100097c82 */ /* 0x000fe20008000000 */
[----:B------:R-:W-:Y:S01]  /*1f50*/  UMOV UR10, UR18 ;  /* 0x00000012000a7c82 */ /* 0x000fe20008000000 */
[----:B------:R1:W-:Y:S01]  /*1f60*/  UTMALDG.3D.MULTICAST [UR16], [UR14], UR4, desc[UR30] ;  /* 0x00001e100e0073b4 */ /* 0x0003e20008011804 */
[----:B------:R-:W-:-:S04]  /*1f70*/  UIADD3 UR13, UPT, UPT, UR13, 0x1, URZ ;  /* 0x000000010d0d7890 */ /* 0x000fc8000fffe0ff */
[----:B------:R-:W-:Y:S01]  /*1f80*/  UISETP.NE.AND UP0, UPT, UR13, UR26, UPT ;  /* 0x0000001a0d00728c */ /* 0x000fe2000bf05270 */
[----:B------:R3:W-:Y:S01]  /*1f90*/  UTMALDG.3D [UR8], [UR22], desc[UR30] ;  /* 0x00001e08160075b4 */ /* 0x0007e20008011000 */
[----:B-1----:R-:W-:-:S07]  /*1fa0*/  UMOV UR4, UR5 ;  /* 0x0000000500047c82 */ /* 0x002fce0008000000 */
[----:B---3--:R-:W-:Y:S05]  /*1fb0*/  BRA.U UP0, `(.L_x_38) ;  /* 0xfffffffd00487547 */ /* 0x008fea000b83ffff */
.L_x_32:
[C---:B------:R-:W-:Y:S01]  /*1fc0*/  LEA R3, R11.reuse, UR6, 0x3 ;  /* 0x000000060b037c11 */ /* 0x040fe2000f8e18ff */
[----:B------:R-:W-:Y:S01]  /*1fd0*/  NOP ;  /* 0x0000000000007918 */ /* 0x000fe20000000000 */
[----:B-1----:R-:W-:Y:S02]  /*1fe0*/  SHF.L.U32 R0, R10, 0x1f, RZ ;  /* 0x0000001f0a007819 */ /* 0x002fe400000006ff */
[----:B------:R-:W-:Y:S02]  /*1ff0*/  LEA R5, R11, UR6, 0x4 ;  /* 0x000000060b057c11 */ /* 0x000fe4000f8e20ff */
[----:B--2-4-:R-:W1:Y:S02]  /*2000*/  SYNCS.PHASECHK.TRANS64.TRYWAIT P0, [R3+URZ+0x70], R0 ;  /* 0x00007000030075a7 */ /* 0x014e6400080011ff */
[----:B-1----:R-:W-:Y:S05]  /*2010*/  @!P0 BRA `(.L_x_39) ;  /* 0x0000006800308947 */ /* 0x002fea0003800000 */
.L_x_116:
[----:B------:R-:W2:Y:S01]  /*2020*/  LDS.128 R4, [R5+0x100] ;  /* 0x0001000005047984 */ /* 0x000ea20000000c00 */
[----:B------:R-:W-:Y:S01]  /*2030*/  UISETP.GE.AND UP0, UPT, UR42, 0x1, UPT ;  /* 0x000000012a00788c */ /* 0x000fe2000bf06270 */
[----:B------:R-:W-:Y:S01]  /*2040*/  @!PT LDS RZ, [RZ] ;  /* 0x00000000fffff984 */ /* 0x000fe20000000800 */
[----:B------:R-:W-:Y:S01]  /*2050*/  @!PT LDS RZ, [RZ] ;  /* 0x00000000fffff984 */ /* 0x000fe20000000800 */
[----:B------:R-:W-:Y:S01]  /*2060*/  @!PT LDS RZ, [RZ] ;  /* 0x00000000fffff984 */ /* 0x000fe20000000800 */
[----:B------:R-:W-:Y:S01]  /*2070*/  @!PT LDS RZ, [RZ] ;  /* 0x00000000fffff984 */ /* 0x000fe20000000800 */
[----:B------:R3:W-:Y:S06]  /*2080*/  MEMBAR.ALL.CTA ;  /* 0x0000000000007992 */ /* 0x0007ec0000008000 */
[----:B---3--:R-:W3:Y:S01]  /*2090*/  FENCE.VIEW.ASYNC.S ;  /* 0x00000000000073c6 */ /* 0x008ee20000000000 */
[----:B--2---:R-:W-:-:S13]  /*20a0*/  LOP3.LUT P0, RZ, R6, 0x1, RZ, 0xc0, !PT ;  /* 0x0000000106ff7812 */ /* 0x004fda000780c0ff */
[----:B---3--:R-:W-:Y:S01]  /*20b0*/  VOTEU.ANY UP1, P0 ;  /* 0x0000000000ff7886 */ /* 0x008fe20000020100 */
[----:B------:R-:W-:-:S13]  /*20c0*/  PLOP3.LUT P0, PT, PT, PT, UP1, 0x80, 0x8 ;  /* 0x000000000008781c */ /* 0x000fda0003f0f018 */
[----:B-1----:R-:W-:Y:S02]  /*20d0*/  @P0 LOP3.LUT R0, R5, 0xffff, RZ, 0xc0, !PT ;  /* 0x0000ffff05000812 */ /* 0x002fe400078ec0ff */
[----:B------:R-:W-:Y:S02]  /*20e0*/  @P0 MOV R2, R4 ;  /* 0x0000000400020202 */ /* 0x000fe40000000f00 */
[----:B------:R-:W-:Y:S01]  /*20f0*/  @P0 R2UR UR7, R0 ;  /* 0x00000000000702ca */ /* 0x000fe200000e0000 */
[----:B------:R-:W-:Y:S01]  /*2100*/  VIADD R0, R3, 0x80 ;  /* 0x0000008003007836 */ /* 0x000fe20000000000 */
[----:B------:R-:W-:Y:S02]  /*2110*/  @P0 SHF.R.U32.HI R4, RZ, 0x10, R5 ;  /* 0x00000010ff040819 */ /* 0x000fe40000011605 */
[----:B------:R-:W-:Y:S02]  /*2120*/  @P0 R2UR UR8, R2 ;  /* 0x00000000020802ca */ /* 0x000fe400000e0000 */
[----:B------:R-:W-:-:S02]  /*2130*/  PRMT R0, RZ, 0x654, R0 ;  /* 0x00000654ff007816 */ /* 0x000fc40000000000 */
[----:B------:R-:W-:Y:S02]  /*2140*/  @P0 R2UR UR4, R4 ;  /* 0x00000000040402ca */ /* 0x000fe400000e0000 */
[----:B------:R1:W-:Y:S03]  /*2150*/  SYNCS.ARRIVE.TRANS64.RED.A1T0 RZ, [R0+URZ], RZ ;  /* 0x000000ff00ff79a7 */ /* 0x0003e600081004ff */
[----:B------:R-:W-:-:S04]  /*2160*/  @UP1 UMOV UR27, UR7 ;  /* 0x00000007001b1c82 */ /* 0x000fc80008000000 */
[----:B------:R-:W-:-:S04]  /*2170*/  @UP1 UMOV UR37, UR8 ;  /* 0x0000000800251c82 */ /* 0x000fc80008000000 */
[----:B------:R-:W-:Y:S01]  /*2180*/  @UP1 UMOV UR36, UR4 ;  /* 0x0000000400241c82 */ /* 0x000fe20008000000 */
[----:B------:R-:W-:Y:S05]  /*2190*/  BRA.U !UP0, `(.L_x_40) ;  /* 0x0000000108d47547 */ /* 0x000fea000b800000 */
[----:B------:R-:W2:Y:S01]  /*21a0*/  LDCU.128 UR12, c[0x0][0xb10] ;  /* 0x00016200ff0c77ac */ /* 0x000ea20008000c00 */
[----:B------:R-:W3:Y:S01]  /*21b0*/  LDCU UR26, c[0x0][0xb20] ;  /* 0x00016400ff1a77ac */ /* 0x000ee20008000800 */
[----:B------:R-:W4:Y:S01]  /*21c0*/  LDCU UR20, c[0x0][0xb0c] ;  /* 0x00016180ff1477ac */ /* 0x000f220008000800 */
[----:B------:R-:W1:Y:S01]  /*21d0*/  LDCU.64 UR10, c[0x0][0xb28] ;  /* 0x00016500ff0a77ac */ /* 0x000e620008000a00 */
[----:B------:R-:W-:Y:S02]  /*21e0*/  UISETP.NE.AND UP3, UPT, UR42, 0x1, UPT ;  /* 0x000000012a00788c */ /* 0x000fe4000bf65270 */
[----:B--2---:R-:W-:Y:S02]  /*21f0*/  UIMAD.WIDE.U32 UR16, UR38, UR15, URZ ;  /* 0x0000000f261072a5 */ /* 0x004fe4000f8e00ff */
[----:B------:R-:W-:Y:S02]  /*2200*/  UIMAD.WIDE.U32 UR8, UR39, UR12, URZ ;  /* 0x0000000c270872a5 */ /* 0x000fe4000f8e00ff */
[----:B------:R-:W-:-:S02]  /*2210*/  UISETP.NE.AND UP0, UPT, UR14, 0x1, UPT ;  /* 0x000000010e00788c */ /* 0x000fc4000bf05270 */
[----:B------:R-:W-:Y:S01]  /*2220*/  UIMAD.WIDE.U32 UR22, UR27, UR15, URZ ;  /* 0x0000000f1b1672a5 */ /* 0x000fe2000f8e00ff */
[----:B------:R-:W-:Y:S02]  /*2230*/  UMOV UR16, UR17 ;  /* 0x0000001100107c82 */ /* 0x000fe40008000000 */
[----:B------:R-:W-:Y:S01]  /*2240*/  UMOV UR8, UR9 ;  /* 0x0000000900087c82 */ /* 0x000fe20008000000 */
[----:B---3--:R-:W-:Y:S02]  /*2250*/  USHF.R.U32.HI UR16, URZ, UR26, UR16 ;  /* 0x0000001aff107299 */ /* 0x008fe40008011610 */
[----:B----4-:R-:W-:Y:S02]  /*2260*/  UISETP.NE.AND UP2, UPT, UR20, 0x1, UPT ;  /* 0x000000011400788c */ /* 0x010fe4000bf45270 */
[----:B------:R-:W-:Y:S02]  /*2270*/  USHF.R.U32.HI UR8, URZ, UR13, UR8 ;  /* 0x0000000dff087299 */ /* 0x000fe40008011608 */
[----:B------:R-:W-:-:S02]  /*2280*/  USEL UR7, UR38, UR16, !UP0 ;  /* 0x0000001026077287 */ /* 0x000fc4000c000000 */
[----:B------:R-:W-:Y:S02]  /*2290*/  USEL UR8, UR39, UR8, !UP2 ;  /* 0x0000000827087287 */ /* 0x000fe4000d000000 */
[----:B-1----:R-:W-:Y:S01]  /*22a0*/  UIMAD.WIDE.U32 UR16, UR7, UR10, URZ ;  /* 0x0000000a071072a5 */ /* 0x002fe2000f8e00ff */
[----:B------:R-:W-:Y:S01]  /*22b0*/  UMOV UR4, UR23 ;  /* 0x0000001700047c82 */ /* 0x000fe20008000000 */
[----:B------:R-:W-:Y:S02]  /*22c0*/  UIMAD.WIDE.U32 UR18, UR37, UR12, URZ ;  /* 0x0000000c251272a5 */ /* 0x000fe4000f8e00ff */
[----:B------:R-:W-:-:S03]  /*22d0*/  UIMAD.WIDE.U32 UR22, UR8, UR10, URZ ;  /* 0x0000000a081672a5 */ /* 0x000fc6000f8e00ff */
[----:B------:R-:W-:Y:S01]  /*22e0*/  UMOV UR16, UR17 ;  /* 0x0000001100107c82 */ /* 0x000fe20008000000 */
[----:B------:R-:W-:Y:S02]  /*22f0*/  USHF.R.U32.HI UR4, URZ, UR26, UR4 ;  /* 0x0000001aff047299 */ /* 0x000fe40008011604 */
[----:B------:R-:W-:Y:S01]  /*2300*/  @UP3 USHF.R.U32.HI UR7, URZ, UR11, UR16 ;  /* 0x0000000bff073299 */ /* 0x000fe20008011610 */
[----:B------:R-:W-:Y:S01]  /*2310*/  UMOV UR18, UR19 ;  /* 0x0000001300127c82 */ /* 0x000fe20008000000 */
[----:B------:R-:W-:Y:S01]  /*2320*/  UMOV UR22, UR23 ;  /* 0x0000001700167c82 */ /* 0x000fe20008000000 */
[----:B------:R-:W-:Y:S02]  /*2330*/  USHF.R.U32.HI UR13, URZ, UR13, UR18 ;  /* 0x0000000dff0d7299 */ /* 0x000fe40008011612 */
[----:B------:R-:W-:Y:S02]  /*2340*/  USEL UR4, UR27, UR4, !UP0 ;  /* 0x000000041b047287 */ /* 0x000fe4000c000000 */
[----:B------:R-:W-:-:S02]  /*2350*/  @UP3 USHF.R.U32.HI UR8, URZ, UR11, UR22 ;  /* 0x0000000bff083299 */ /* 0x000fc40008011616 */
[----:B------:R-:W-:Y:S02]  /*2360*/  UIMAD UR9, UR42, UR7, URZ ;  /* 0x000000072a0972a4 */ /* 0x000fe4000f8e02ff */
[----:B------:R-:W-:Y:S02]  /*2370*/  USEL UR7, UR37, UR13, !UP2 ;  /* 0x0000000d25077287 */ /* 0x000fe4000d000000 */
[----:B------:R-:W-:Y:S02]  /*2380*/  UIMAD UR12, UR42, UR8, URZ ;  /* 0x000000082a0c72a4 */ /* 0x000fe4000f8e02ff */
[----:B------:R-:W-:Y:S02]  /*2390*/  UISETP.GE.AND UP0, UPT, UR4, UR9, UPT ;  /* 0x000000090400728c */ /* 0x000fe4000bf06270 */
[----:B------:R-:W-:Y:S02]  /*23a0*/  UIMAD.WIDE.U32 UR16, UR4, UR10, URZ ;  /* 0x0000000a041072a5 */ /* 0x000fe4000f8e00ff */
[----:B------:R-:W-:-:S02]  /*23b0*/  UISETP.GE.OR UP0, UPT, UR7, UR12, UP0 ;  /* 0x0000000c0700728c */ /* 0x000fc40008706670 */
        /* <DEDUP_REMOVED lines=19> */
.L_x_40:
[----:B------:R-:W2:Y:S02]  /*24f0*/  LDCU UR4, c[0x0][0xb30] ;  /* 0x00016600ff0477ac */ /* 0x000ea40008000800 */
[----:B--2---:R-:W-:-:S09]  /*2500*/  UISETP.NE.AND UP0, UPT, UR4, 0x1, UPT ;  /* 0x000000010400788c */ /* 0x004fd2000bf05270 */
[----:B------:R-:W-:Y:S05]  /*2510*/  BRA.U UP0, `(.L_x_41) ;  /* 0x0000000100447547 */ /* 0x000fea000b800000 */
[----:B------:R-:W2:Y:S01]  /*2520*/  LDCU.128 UR12, c[0x0][0xb10] ;  /* 0x00016200ff0c77ac */ /* 0x000ea20008000c00 */
[----:B------:R-:W3:Y:S01]  /*2530*/  LDCU UR16, c[0x0][0xb0c] ;  /* 0x00016180ff1077ac */ /* 0x000ee20008000800 */
[----:B------:R-:W4:Y:S01]  /*2540*/  LDCU UR17, c[0x0][0xb20] ;  /* 0x00016400ff1177ac */ /* 0x000f220008000800 */
[----:B--2---:R-:W-:Y:S02]  /*2550*/  UIMAD.WIDE.U32 UR10, UR37, UR12, URZ ;  /* 0x0000000c250a72a5 */ /* 0x004fe4000f8e00ff */
[----:B------:R-:W-:Y:S02]  /*2560*/  UIMAD.WIDE.U32 UR8, UR27, UR15, URZ ;  /* 0x0000000f1b0872a5 */ /* 0x000fe4000f8e00ff */
[----:B---3--:R-:W-:Y:S02]  /*2570*/  UISETP.NE.AND UP2, UPT, UR16, 0x1, UPT ;  /* 0x000000011000788c */ /* 0x008fe4000bf45270 */
[----:B------:R-:W-:Y:S01]  /*2580*/  UISETP.NE.AND UP0, UPT, UR14, 0x1, UPT ;  /* 0x000000010e00788c */ /* 0x000fe2000bf05270 */
[----:B------:R-:W-:-:S02]  /*2590*/  UMOV UR7, UR11 ;  /* 0x0000000b00077c82 */ /* 0x000fc40008000000 */
[----:B------:R-:W-:Y:S01]  /*25a0*/  UMOV UR4, UR9 ;  /* 0x0000000900047c82 */ /* 0x000fe20008000000 */
[----:B------:R-:W-:Y:S02]  /*25b0*/  USHF.R.U32.HI UR7, URZ, UR13, UR7 ;  /* 0x0000000dff077299 */ /* 0x000fe40008011607 */
[----:B----4-:R-:W-:Y:S02]  /*25c0*/  USHF.R.U32.HI UR4, URZ, UR17, UR4 ;  /* 0x00000011ff047299 */ /* 0x010fe40008011604 */
[----:B------:R-:W-:Y:S02]  /*25d0*/  USEL UR7, UR37, UR7, !UP2 ;  /* 0x0000000725077287 */ /* 0x000fe4000d000000 */
[----:B------:R-:W-:-:S04]  /*25e0*/  USEL UR4, UR27, UR4, !UP0 ;  /* 0x000000041b047287 */ /* 0x000fc8000c000000 */
[----:B------:R-:W-:Y:S02]  /*25f0*/  UIADD3 UR8, UPT, UPT, UR7, -UR4, URZ ;  /* 0x8000000407087290 */ /* 0x000fe4000fffe0ff */
[----:B------:R-:W-:Y:S02]  /*2600*/  UIADD3 UR4, UPT, UPT, -UR7, UR4, URZ ;  /* 0x0000000407047290 */ /* 0x000fe4000fffe1ff */
[----:B------:R-:W-:Y:S02]  /*2610*/  UIMAD UR27, UR8, UR14, UR27 ;  /* 0x0000000e081b72a4 */ /* 0x000fe4000f8e021b */
[----:B------:R-:W-:-:S12]  /*2620*/  UIMAD UR37, UR4, UR16, UR37 ;  /* 0x00000010042572a4 */ /* 0x000fd8000f8e0225 */
.L_x_41:
[----:B------:R-:W-:Y:S01]  /*2630*/  VIADD R11, R11, 0x1 ;  /* 0x000000010b0b7836 */ /* 0x000fe20000000000 */
[----:B------:R-:W-:Y:S01]  /*2640*/  R2UR UR4, R160 ;  /* 0x00000000a00472ca */ /* 0x000fe200000e0000 */
[----:B------:R-:W-:Y:S01]  /*2650*/  UIADD3 UR20, UPT, UPT, UR27, UR63, URZ ;  /* 0x0000003f1b147290 */ /* 0x000fe2000fffe0ff */
[----:B------:R-:W-:Y:S02]  /*2660*/  PLOP3.LUT P1, PT, PT, PT, PT, 0x80, 0x8 ;  /* 0x000000000008781c */ /* 0x000fe40003f2f070 */
[----:B------:R-:W-:-:S04]  /*2670*/  ISETP.NE.AND P0, PT, R11, 0x2, PT ;  /* 0x000000020b00780c */ /* 0x000fc80003f05270 */
[----:B------:R-:W-:Y:S02]  /*2680*/  SEL R3, RZ, 0x1, P0 ;  /* 0x00000001ff037807 */ /* 0x000fe40000000000 */
[----:B------:R-:W-:Y:S02]  /*2690*/  SEL R11, R11, RZ, P0 ;  /* 0x000000ff0b0b7207 */ /* 0x000fe40000000000 */
[----:B------:R-:W-:Y:S01]  /*26a0*/  LOP3.LUT R10, R10, R3, RZ, 0x3c, !PT ;  /* 0x000000030a0a7212 */ /* 0x000fe200078e3cff */
[----:B------:R-:W-:Y:S01]  /*26b0*/  UIADD3 UR16, UPT, UPT, UR37, UR4, URZ ;  /* 0x0000000425107290 */ /* 0x000fe2000fffe0ff */
[----:B------:R-:W-:Y:S11]  /*26c0*/  BRA.U UP1, `(.L_x_42) ;  /* 0xfffffff101407547 */ /* 0x000ff6000b83ffff */
[----:B------:R-:W-:Y:S01]  /*26d0*/  UIADD3 UR7, UPT, UPT, UR6, 0x20, URZ ;  /* 0x0000002006077890 */ /* 0x000fe2000fffe0ff */
[----:B------:R-:W-:-:S03]  /*26e0*/  SHF.L.U32 R3, R12, 0x1f, RZ ;  /* 0x0000001f0c037819 */ /* 0x000fc600000006ff */
[----:B------:R-:W-:-:S09]  /*26f0*/  ULEA UR4, UR5, UR7, 0x3 ;  /* 0x0000000705047291 */ /* 0x000fd2000f8e18ff */
[----:B------:R-:W2:Y:S02]  /*2700*/  SYNCS.PHASECHK.TRANS64.TRYWAIT P0, [UR4], R3 ;  /* 0x00000003ff0075a7 */ /* 0x000ea40008001104 */
[----:B--2---:R-:W-:Y:S05]  /*2710*/  @!P0 BRA `(.L_x_43) ;  /* 0x0000006000848947 */ /* 0x004fea0003800000 */
.L_x_118:
[----:B------:R-:W-:-:S04]  /*2720*/  UIADD3 UR4, UPT, UPT, UR5, 0x1, URZ ;  /* 0x0000000105047890 */ /* 0x000fc8000fffe0ff */
[----:B------:R-:W-:-:S04]  /*2730*/  UISETP.NE.AND UP0, UPT, UR4, 0x4, UPT ;  /* 0x000000040400788c */ /* 0x000fc8000bf05270 */
[----:B------:R-:W-:Y:S02]  /*2740*/  USEL UR6, URZ, 0x1, UP0 ;  /* 0x00000001ff067887 */ /* 0x000fe40008000000 */
[----:B------:R-:W-:-:S04]  /*2750*/  USEL UR4, UR4, URZ, UP0 ;  /* 0x000000ff04047287 */ /* 0x000fc80008000000 */
[----:B------:R-:W-:Y:S01]  /*2760*/  ULEA UR5, UR4, UR7, 0x3 ;  /* 0x0000000704057291 */ /* 0x000fe2000f8e18ff */
[----:B------:R-:W-:-:S04]  /*2770*/  LOP3.LUT R2, R12, UR6, RZ, 0x3c, !PT ;  /* 0x000000060c027c12 */ /* 0x000fc8000f8e3cff */
[----:B-1----:R-:W-:-:S04]  /*2780*/  SHF.L.U32 R3, R2, 0x1f, RZ ;  /* 0x0000001f02037819 */ /* 0x002fc800000006ff */
[----:B------:R-:W1:Y:S02]  /*2790*/  SYNCS.PHASECHK.TRANS64.TRYWAIT P0, [UR5], R3 ;  /* 0x00000003ff0075a7 */ /* 0x000e640008001105 */
[----:B-1----:R-:W-:Y:S05]  /*27a0*/  @!P0 BRA `(.L_x_44) ;  /* 0x0000006000788947 */ /* 0x002fea0003800000 */
.L_x_120:
        /* <DEDUP_REMOVED lines=9> */
.L_x_122:
[----:B------:R-:W-:-:S04]  /*2840*/  UIADD3 UR4, UPT, UPT, UR4, 0x1, URZ ;  /* 0x0000000104047890 */ /* 0x000fc8000fffe0ff */
[----:B------:R-:W-:-:S04]  /*2850*/  UISETP.NE.AND UP0, UPT, UR4, 0x4, UPT ;  /* 0x000000040400788c */ /* 0x000fc8000bf05270 */
[----:B------:R-:W-:Y:S02]  /*2860*/  USEL UR5, URZ, 0x1, UP0 ;  /* 0x00000001ff057887 */ /* 0x000fe40008000000 */
[----:B------:R-:W-:-:S04]  /*2870*/  USEL UR4, UR4, URZ, UP0 ;  /* 0x000000ff04047287 */ /* 0x000fc80008000000 */
[----:B------:R-:W-:Y:S01]  /*2880*/  ULEA UR4, UR4, UR7, 0x3 ;  /* 0x0000000704047291 */ /* 0x000fe2000f8e18ff */
[----:B-1----:R-:W-:-:S04]  /*2890*/  LOP3.LUT R3, R2, UR5, RZ, 0x3c, !PT ;  /* 0x0000000502037c12 */ /* 0x002fc8000f8e3cff */
[----:B------:R-:W-:Y:S01]  /*28a0*/  SHF.L.U32 R3, R3, 0x1f, RZ ;  /* 0x0000001f03037819 */ /* 0x000fe200000006ff */
[----:B------:R-:W-:-:S07]  /*28b0*/  IMAD.U32 R0, RZ, RZ, UR4 ;  /* 0x00000004ff007e24 */ /* 0x000fce000f8e00ff */
.L_x_46:
[----:B-1----:R1:W2:Y:S02]  /*28c0*/  SYNCS.PHASECHK.TRANS64.TRYWAIT P0, [R0+URZ], R3 ;  /* 0x00000003000075a7 */ /* 0x0022a400080011ff */
[----:B--2---:R-:W-:Y:S05]  /*28d0*/  @!P0 NANOSLEEP.SYNCS 0x989680 ;  /* 0x009896800000895d */ /* 0x004fea0003900000 */
[----:B------:R-:W2:Y:S02]  /*28e0*/  @!P0 SYNCS.PHASECHK.TRANS64 P0, [R0+URZ], R3 ;  /* 0x00000003000085a7 */ /* 0x000ea400080010ff */
[----:B--2---:R-:W-:Y:S05]  /*28f0*/  @P0 EXIT ;  /* 0x000000000000094d */ /* 0x004fea0003800000 */
[----:B------:R-:W-:Y:S05]  /*2900*/  BRA `(.L_x_46) ;  /* 0xfffffffc00ec7947 */ /* 0x000fea000383ffff */
.L_x_22:
[----:B------:R-:W-:-:S04]  /*2910*/  UISETP.NE.AND UP0, UPT, UR45, URZ, UPT ;  /* 0x000000ff2d00728c */ /* 0x000fc8000bf05270 */
[----:B------:R-:W-:-:S09]  /*2920*/  UISETP.NE.OR UP0, UPT, UR17, 0x1, UP0 ;  /* 0x000000011100788c */ /* 0x000fd20008705670 */
[----:B------:R-:W-:Y:S05]  /*2930*/  BRA.U UP0, `(.L_x_47) ;  /* 0x0000000500487547 */ /* 0x000fea000b800000 */
[----:B------:R-:W-:Y:S01]  /*2940*/  ISETP.GE.U32.AND P2, PT, R0, 0x2, PT ;  /* 0x000000020000780c */ /* 0x000fe20003f46070 */
[----:B------:R-:W-:Y:S01]  /*2950*/  IMAD.MOV.U32 R12, RZ, RZ, 0x1 ;  /* 0x00000001ff0c7424 */ /* 0x000fe200078e00ff */
[----:B------:R-:W-:Y:S02]  /*2960*/  CS2R R10, SRZ ;  /* 0x00000000000a7805 */ /* 0x000fe4000001ff00 */
[----:B------:R-:W-:Y:S01]  /*2970*/  CS2R R8, SRZ ;  /* 0x0000000000087805 */ /* 0x000fe2000001ff00 */
[----:B------:R-:W-:Y:S01]  /*2980*/  UMOV UR6, 0x400 ;  /* 0x0000040000067882 */ /* 0x000fe20000000000 */
[----:B------:R-:W-:Y:S01]  /*2990*/  UMOV UR5, URZ ;  /* 0x000000ff00057c82 */ /* 0x000fe20008000000 */
[----:B------:R-:W-:-:S12]  /*29a0*/  ULEA UR6, UR45, UR6, 0x18 ;  /* 0x000000062d067291 */ /* 0x000fd8000f8ec0ff */
.L_x_51:
[----:B------:R-:W-:Y:S02]  /*29b0*/  LEA R2, R8, UR6, 0x3 ;  /* 0x0000000608027c11 */ /* 0x000fe4000f8e18ff */
[----:B------:R-:W-:-:S03]  /*29c0*/  SHF.L.U32 R5, R9, 0x1f, RZ ;  /* 0x0000001f09057819 */ /* 0x000fc600000006ff */
[----:B------:R-:W-:Y:S01]  /*29d0*/  VIADD R4, R2, 0xe0 ;  /* 0x000000e002047836 */ /* 0x000fe20000000000 */
[----:B------:R-:W1:Y:S02]  /*29e0*/  SYNCS.PHASECHK.TRANS64.TRYWAIT P0, [R2+URZ+0xd0], R5 ;  /* 0x0000d005020075a7 */ /* 0x000e6400080011ff */
[----:B-1----:R-:W-:Y:S05]  /*29f0*/  @!P0 BRA `(.L_x_48) ;  /* 0x0000006000148947 */ /* 0x002fea0003800000 */
.L_x_123:
[----:B------:R-:W-:Y:S01]  /*2a00*/  ULEA UR4, UR5, UR6, 0x3 ;  /* 0x0000000605047291 */ /* 0x000fe2000f8e18ff */
[----:B------:R-:W-:Y:S02]  /*2a10*/  PRMT R4, RZ, 0x654, R4 ;  /* 0x00000654ff047816 */ /* 0x000fe40000000004 */
[----:B-1----:R-:W-:Y:S01]  /*2a20*/  SHF.L.U32 R5, R12, 0x1f, RZ ;  /* 0x0000001f0c057819 */ /* 0x002fe200000006ff */
[----:B------:R-:W-:Y:S01]  /*2a30*/  UIADD3 UR7, UPT, UPT, UR4, 0x70, URZ ;  /* 0x0000007004077890 */ /* 0x000fe2000fffe0ff */
[----:B------:R1:W-:Y:S05]  /*2a40*/  SYNCS.ARRIVE.TRANS64.RED.A1T0 RZ, [R4+URZ], RZ ;  /* 0x000000ff04ff79a7 */ /* 0x0003ea00081004ff */
[----:B------:R-:W-:Y:S01]  /*2a50*/  IMAD.U32 R7, RZ, RZ, UR7 ;  /* 0x00000007ff077e24 */ /* 0x000fe2000f8e00ff */
[----:B------:R-:W2:Y:S04]  /*2a60*/  SYNCS.PHASECHK.TRANS64.TRYWAIT P0, [UR4+0x80], R5 ;  /* 0x00008005ff0075a7 */ /* 0x000ea80008001104 */
[----:B------:R-:W-:Y:S01]  /*2a70*/  PRMT R6, R0, 0x654, R7 ;  /* 0x0000065400067816 */ /* 0x000fe20000000007 */
[----:B-1----:R-:W-:Y:S01]  /*2a80*/  @!P2 IMAD.MOV.U32 R4, RZ, RZ, 0x10 ;  /* 0x00000010ff04a424 */ /* 0x002fe200078e00ff */
[----:B--2---:R-:W-:Y:S06]  /*2a90*/  @!P0 BRA `(.L_x_49) ;  /* 0x0000006000008947 */ /* 0x004fec0003800000 */
.L_x_125:
[----:B------:R-:W-:Y:S01]  /*2aa0*/  ULEA UR8, UR5, UR6, 0x4 ;  /* 0x0000000605087291 */ /* 0x000fe2000f8e20ff */
[----:B------:R-:W-:Y:S01]  /*2ab0*/  SEL R3, R6, R3, !P2 ;  /* 0x0000000306037207 */ /* 0x000fe20005000000 */
[----:B------:R-:W-:Y:S01]  /*2ac0*/  UIADD3 UR9, UPT, UPT, UR4, 0x70, URZ ;  /* 0x0000007004097890 */ /* 0x000fe2000fffe0ff */
[----:B-1----:R-:W-:Y:S01]  /*2ad0*/  LEA R2, R11, UR6, 0x3 ;  /* 0x000000060b027c11 */ /* 0x002fe2000f8e18ff */
[----:B------:R-:W-:Y:S01]  /*2ae0*/  UIADD3 UR8, UPT, UPT, UR8, 0x100, URZ ;  /* 0x0000010008087890 */ /* 0x000fe2000fffe0ff */
[----:B------:R-:W-:Y:S01]  /*2af0*/  SHF.L.U32 R5, R10, 0x1f, RZ ;  /* 0x0000001f0a057819 */ /* 0x000fe200000006ff */
[----:B------:R1:W-:Y:S01]  /*2b00*/  @!P2 SYNCS.ARRIVE.TRANS64.RED RZ, [R3+URZ], R4 ;  /* 0x0000000403ffa9a7 */ /* 0x0003e200080004ff */
[----:B------:R-:W-:Y:S01]  /*2b10*/  UIADD3 UR4, UPT, UPT, UR5, 0x1, URZ ;  /* 0x0000000105047890 */ /* 0x000fe2000fffe0ff */
[----:B------:R-:W-:-:S03]  /*2b20*/  VIADD R8, R8, 0x1 ;  /* 0x0000000108087836 */ /* 0x000fc60000000000 */
[----:B------:R-:W-:Y:S02]  /*2b30*/  UISETP.NE.AND UP0, UPT, UR4, 0x2, UPT ;  /* 0x000000020400788c */ /* 0x000fe4000bf05270 */
[----:B------:R-:W-:Y:S06]  /*2b40*/  UGETNEXTWORKID.BROADCAST [UR8], [UR9] ;  /* 0x00000000080073ca */ /* 0x000fec0008000100 */
[----:B------:R-:W-:Y:S01]  /*2b50*/  USEL UR7, URZ, 0x1, UP0 ;  /* 0x00000001ff077887 */ /* 0x000fe20008000000 */
[----:B------:R-:W-:Y:S01]  /*2b60*/  ISETP.NE.AND P0, PT, R8, 0x2, PT ;  /* 0x000000020800780c */ /* 0x000fe20003f05270 */
[----:B------:R-:W-:Y:S01]  /*2b70*/  USEL UR5, UR4, URZ, UP0 ;  /* 0x000000ff04057287 */ /* 0x000fe20008000000 */
[----:B------:R-:W2:Y:S03]  /*2b80*/  SYNCS.PHASECHK.TRANS64.TRYWAIT P1, [R2+URZ+0x70], R5 ;  /* 0x00007005020075a7 */ /* 0x000ea600080211ff */
[----:B------:R-:W-:Y:S01]  /*2b90*/  LOP3.LUT R12, R12, UR7, RZ, 0x3c, !PT ;  /* 0x000000070c0c7c12 */ /* 0x000fe2000f8e3cff */
[----:B-12---:R-:W-:Y:S07]  /*2ba0*/  @!P1 BRA `(.L_x_50) ;  /* 0x0000005c00d49947 */ /* 0x006fee0003800000 */
.L_x_126:
[C---:B------:R-:W-:Y:S01]  /*2bb0*/  LEA R4, R11.reuse, UR6, 0x4 ;  /* 0x000000060b047c11 */ /* 0x040fe2000f8e20ff */
[----:B-1----:R-:W-:Y:S01]  /*2bc0*/  VIADD R2, R2, 0x80 ;  /* 0x0000008002027836 */ /* 0x002fe20000000000 */
[----:B------:R-:W-:Y:S01]  /*2bd0*/  SEL R8, R8, RZ, P0 ;  /* 0x000000ff08087207 */ /* 0x000fe20000000000 */
[----:B------:R-:W-:-:S03]  /*2be0*/  VIADD R11, R11, 0x1 ;  /* 0x000000010b0b7836 */ /* 0x000fc60000000000 */
[----:B------:R-:W1:Y:S01]  /*2bf0*/  LDS.128 R4, [R4+0x100] ;  /* 0x0001000004047984 */ /* 0x000e620000000c00 */
[----:B------:R-:W-:Y:S02]  /*2c00*/  PRMT R2, RZ, 0x654, R2 ;  /* 0x00000654ff027816 */ /* 0x000fe40000000002 */
[C---:B------:R-:W-:Y:S01]  /*2c10*/  ISETP.NE.AND P1, PT, R11.reuse, 0x2, PT ;  /* 0x000000020b00780c */ /* 0x040fe20003f25270 */
[----:B------:R-:W-:Y:S01]  /*2c20*/  @!PT LDS RZ, [RZ] ;  /* 0x00000000fffff984 */ /* 0x000fe20000000800 */
[----:B------:R-:W-:Y:S01]  /*2c30*/  @!PT LDS RZ, [RZ] ;  /* 0x00000000fffff984 */ /* 0x000fe20000000800 */
[----:B------:R-:W-:Y:S01]  /*2c40*/  @!PT LDS RZ, [RZ] ;  /* 0x00000000fffff984 */ /* 0x000fe20000000800 */
[----:B------:R-:W-:Y:S01]  /*2c50*/  @!PT LDS RZ, [RZ] ;  /* 0x00000000fffff984 */ /* 0x000fe20000000800 */
[----:B------:R2:W-:Y:S06]  /*2c60*/  MEMBAR.ALL.CTA ;  /* 0x0000000000007992 */ /* 0x0005ec0000008000 */
[----:B--2---:R-:W2:Y:S01]  /*2c70*/  FENCE.VIEW.ASYNC.S ;  /* 0x00000000000073c6 */ /* 0x004ea20000000000 */
[----:B------:R-:W-:Y:S01]  /*2c80*/  SEL R11, R11, RZ, P1 ;  /* 0x000000ff0b0b7207 */ /* 0x000fe20000800000 */
[----:B--2---:R2:W-:Y:S01]  /*2c90*/  SYNCS.ARRIVE.TRANS64.RED.A1T0 RZ, [R2+URZ], RZ ;  /* 0x000000ff02ff79a7 */ /* 0x0045e200081004ff */
[----:B-1----:R-:W-:-:S02]  /*2ca0*/  LOP3.LUT P3, RZ, R6, 0x1, RZ, 0xc0, !PT ;  /* 0x0000000106ff7812 */ /* 0x002fc4000786c0ff */
[----:B------:R-:W-:-:S04]  /*2cb0*/  SEL R5, RZ, 0x1, P1 ;  /* 0x00000001ff057807 */ /* 0x000fc80000800000 */
[----:B------:R-:W-:Y:S02]  /*2cc0*/  LOP3.LUT R10, R10, R5, RZ, 0x3c, !PT ;  /* 0x000000050a0a7212 */ /* 0x000fe400078e3cff */
[----:B--2---:R-:W-:-:S04]  /*2cd0*/  SEL R2, RZ, 0x1, P0 ;  /* 0x00000001ff027807 */ /* 0x004fc80000000000 */
[----:B------:R-:W-:Y:S01]  /*2ce0*/  LOP3.LUT R9, R9, R2, RZ, 0x3c, !PT ;  /* 0x0000000209097212 */ /* 0x000fe200078e3cff */
[----:B------:R-:W-:Y:S06]  /*2cf0*/  @P3 BRA `(.L_x_51) ;  /* 0xfffffffc002c3947 */ /* 0x000fec000383ffff */
[----:B------:R-:W-:Y:S01]  /*2d00*/  ULEA UR4, UR5, UR6, 0x3 ;  /* 0x0000000605047291 */ /* 0x000fe2000f8e18ff */
[----:B------:R-:W-:-:S08]  /*2d10*/  SHF.L.U32 R3, R12, 0x1f, RZ ;  /* 0x0000001f0c037819 */ /* 0x000fd000000006ff */
[----:B------:R-:W1:Y:S02]  /*2d20*/  SYNCS.PHASECHK.TRANS64 P0, [UR4+0x80], R3 ;  /* 0x00008003ff0075a7 */ /* 0x000e640008001004 */
[----:B-1----:R-:W-:Y:S05]  /*2d30*/  @P0 BRA `(.L_x_52) ;  /* 0x0000000000080947 */ /* 0x002fea0003800000 */
[----:B------:R-:W1:Y:S02]  /*2d40*/  SYNCS.PHASECHK.TRANS64.TRYWAIT P0, [UR4+0x80], R3 ;  /* 0x00008003ff0075a7 */ /* 0x000e640008001104 */
[----:B-1----:R-:W-:Y:S05]  /*2d50*/  @!P0 BRA `(.L_x_53) ;  /* 0x0000005c007c8947 */ /* 0x002fea0003800000 */
.L_x_52:
[----:B------:R-:W-:-:S04]  /*2d60*/  UIADD3 UR7, UPT, UPT, UR5, 0x1, URZ ;  /* 0x0000000105077890 */ /* 0x000fc8000fffe0ff */
[----:B------:R-:W-:-:S04]  /*2d70*/  UISETP.NE.AND UP0, UPT, UR7, 0x2, UPT ;  /* 0x000000020700788c */ /* 0x000fc8000bf05270 */
[----:B------:R-:W-:Y:S02]  /*2d80*/  USEL UR8, URZ, 0x1, UP0 ;  /* 0x00000001ff087887 */ /* 0x000fe40008000000 */
[----:B------:R-:W-:-:S04]  /*2d90*/  USEL UR7, UR7, URZ, UP0 ;  /* 0x000000ff07077287 */ /* 0x000fc80008000000 */
[----:B------:R-:W-:Y:S01]  /*2da0*/  ULEA UR7, UR7, UR6, 0x3 ;  /* 0x0000000607077291 */ /* 0x000fe2000f8e18ff */
[----:B-1----:R-:W-:-:S04]  /*2db0*/  LOP3.LUT R3, R12, UR8, RZ, 0x3c, !PT ;  /* 0x000000080c037c12 */ /* 0x002fc8000f8e3cff */
[----:B------:R-:W-:-:S04]  /*2dc0*/  SHF.L.U32 R0, R3, 0x1f, RZ ;  /* 0x0000001f03007819 */ /* 0x000fc800000006ff */
[----:B------:R-:W1:Y:S02]  /*2dd0*/  SYNCS.PHASECHK.TRANS64 P0, [UR7+0x80], R0 ;  /* 0x00008000ff0075a7 */ /* 0x000e640008001007 */
[----:B-1----:R-:W-:Y:S05]  /*2de0*/  @P0 EXIT ;  /* 0x000000000000094d */ /* 0x002fea0003800000 */
[----:B------:R-:W-:Y:S02]  /*2df0*/  SHF.L.U32 R3, R3, 0x1f, RZ ;  /* 0x0000001f03037819 */ /* 0x000fe400000006ff */
[----:B------:R-:W-:-:S07]  /*2e00*/  MOV R0, UR7 ;  /* 0x0000000700007c02 */ /* 0x000fce0008000f00 */
.L_x_54:
[----:B-1----:R1:W2:Y:S02]  /*2e10*/  SYNCS.PHASECHK.TRANS64.TRYWAIT P0, [R0+URZ+0x80], R3 ;  /* 0x00008003000075a7 */ /* 0x0022a400080011ff */
[----:B--2---:R-:W-:Y:S05]  /*2e20*/  @!P0 NANOSLEEP.SYNCS 0x989680 ;  /* 0x009896800000895d */ /* 0x004fea0003900000 */
[----:B------:R-:W2:Y:S02]  /*2e30*/  @!P0 SYNCS.PHASECHK.TRANS64 P0, [R0+URZ+0x80], R3 ;  /* 0x00008003000085a7 */ /* 0x000ea400080010ff */
[----:B--2---:R-:W-:Y:S05]  /*2e40*/  @P0 EXIT ;  /* 0x000000000000094d */ /* 0x004fea0003800000 */
[----:B------:R-:W-:Y:S05]  /*2e50*/  BRA `(.L_x_54) ;  /* 0xfffffffc00ec7947 */ /* 0x000fea000383ffff */
.L_x_47:
[----:B------:R-:W-:Y:S05]  /*2e60*/  BRA.U UP4, `(.L_x_55) ;  /* 0x0000000d04847547 */ /* 0x000fea000b800000 */
[----:B------:R-:W-:Y:S01]  /*2e70*/  UMOV UR4, 0x40 ;  /* 0x0000004000047882 */ /* 0x000fe20000000000 */
[----:B------:R-:W-:Y:S01]  /*2e80*/  NOP ;  /* 0x0000000000007918 */ /* 0x000fe20000000000 */
[----:B------:R-:W-:Y:S01]  /*2e90*/  ULEA UR5, UR45, UR4, 0x18 ;  /* 0x000000042d057291 */ /* 0x000fe2000f8ec0ff */
[----:B------:R-:W-:Y:S02]  /*2ea0*/  UMOV UR6, 0x400 ;  /* 0x0000040000067882 */ /* 0x000fe40000000000 */
[----:B------:R-:W-:-:S06]  /*2eb0*/  ULEA UR6, UR45, UR6, 0x18 ;  /* 0x000000062d067291 */ /* 0x000fcc000f8ec0ff */
[----:B------:R-:W1:Y:S02]  /*2ec0*/  LDS.U8 R0, [UR5+0x1c] ;  /* 0x00001c05ff007984 */ /* 0x000e640008000000 */
[----:B-1----:R-:W-:-:S13]  /*2ed0*/  ISETP.NE.AND P0, PT, R0, RZ, PT ;  /* 0x000000ff0000720c */ /* 0x002fda0003f05270 */
[----:B------:R-:W-:Y:S05]  /*2ee0*/  @P0 BRA `(.L_x_56) ;  /* 0x0000000000580947 */ /* 0x000fea0003800000 */
[----:B------:R-:W-:-:S13]  /*2ef0*/  ELECT P0, URZ, PT ;  /* 0x0000000000ff782f */ /* 0x000fda0003800000 */
[----:B------:R-:W-:Y:S05]  /*2f00*/  @!P0 BRA `(.L_x_57) ;  /* 0x0000000000608947 */ /* 0x000fea0003800000 */
[----:B------:R-:W-:Y:S01]  /*2f10*/  UMOV UR4, 0x10 ;  /* 0x0000001000047882 */ /* 0x000fe20000000000 */
[----:B------:R-:W-:Y:S01]  /*2f20*/  HFMA2 R0, -RZ, RZ, 0, 5.9604644775390625e-08 ;  /* 0x00000001ff007431 */ /* 0x000fe200000001ff */
[----:B------:R-:W-:-:S03]  /*2f30*/  MOV R3, 0xffff ;  /* 0x0000ffff00037802 */ /* 0x000fc60000000f00 */
[----:B------:R-:W-:Y:S04]  /*2f40*/  DEPBAR.LE SB1, 0x36 ;  /* 0x00009d800000791a */ /* 0x000fe80000000000 */
[----:B------:R-:W1:Y:S02]  /*2f50*/  UTCATOMSWS.FIND_AND_SET.ALIGN UP0, UR4, UR4 ;  /* 0x00000004000475e3 */ /* 0x000e640008000800 */
[----:B-1----:R-:W-:Y:S01]  /*2f60*/  MOV R4, UR4 ;  /* 0x0000000400047c02 */ /* 0x002fe20008000f00 */
[----:B------:R-:W-:Y:S06]  /*2f70*/  BRA.U UP0, `(.L_x_58) ;  /* 0x0000000100187547 */ /* 0x000fec000b800000 */
.L_x_59:
[----:B------:R-:W-:Y:S05]  /*2f80*/  NANOSLEEP 0x64 ;  /* 0x000000640000795d */ /* 0x000fea0003800000 */
[----:B------:R-:W-:-:S05]  /*2f90*/  UMOV UR4, 0x10 ;  /* 0x0000001000047882 */ /* 0x000fca0000000000 */
[----:B------:R-:W-:Y:S04]  /*2fa0*/  DEPBAR.LE SB1, 0x36 ;  /* 0x00009d800000791a */ /* 0x000fe80000000000 */
[----:B------:R-:W1:Y:S02]  /*2fb0*/  UTCATOMSWS.FIND_AND_SET.ALIGN UP0, UR4, UR4 ;  /* 0x00000004000475e3 */ /* 0x000e640008000800 */
[----:B-1----:R-:W-:Y:S01]  /*2fc0*/  MOV R4, UR4 ;  /* 0x0000000400047c02 */ /* 0x002fe20008000f00 */
[----:B------:R-:W-:Y:S05]  /*2fd0*/  BRA.U !UP0, `(.L_x_59) ;  /* 0xfffffffd08e87547 */ /* 0x000fea000b83ffff */
.L_x_58:
[-C--:B------:R-:W-:Y:S02]  /*2fe0*/  SHF.L.U32 R3, R3, R4.reuse, RZ ;  /* 0x0000000403037219 */ /* 0x080fe400000006ff */
[----:B------:R-:W-:Y:S01]  /*2ff0*/  SHF.L.U32 R0, R0, R4, RZ ;  /* 0x0000000400007219 */ /* 0x000fe200000006ff */
[----:B------:R-:W-:Y:S02]  /*3000*/  IMAD.SHL.U32 R4, R4, 0x20, RZ ;  /* 0x0000002004047824 */ /* 0x000fe400078e00ff */
[----:B------:R1:W-:Y:S04]  /*3010*/  ATOMS.OR RZ, [UR5+0x14], R3 ;  /* 0x00001403ffff798c */ /* 0x0003e8000b000005 */
[----:B------:R1:W-:Y:S04]  /*3020*/  ATOMS.OR RZ, [UR5+0x18], R0 ;  /* 0x00001800ffff798c */ /* 0x0003e8000b000005 */
[----:B------:R1:W-:Y:S01]  /*3030*/  STS [UR6+0x120], R4 ;  /* 0x00012004ff007988 */ /* 0x0003e20008000806 */
[----:B------:R-:W-:Y:S05]  /*3040*/  BRA `(.L_x_57) ;  /* 0x0000000000107947 */ /* 0x000fea0003800000 */
.L_x_56:
[----:B------:R-:W-:Y:S02]  /*3050*/  MOV R0, 0xffffffff ;  /* 0xffffffff00007802 */ /* 0x000fe40000000f00 */
[----:B------:R-:W-:-:S03]  /*3060*/  MOV R4, 0x3090 ;  /* 0x0000309000047802 */ /* 0x000fc60000000f00 */
[----:B------:R1:W-:Y:S04]  /*3070*/  STS [UR6+0x120], R0 ;  /* 0x00012000ff007988 */ /* 0x0003e80008000806 */
[----:B-1---5:R-:W-:Y:S05]  /*3080*/  CALL.REL.NOINC `($__internal_1_$__cuda_sm10x_tcgen05_guardrail_trap_phase_invalid_during_alloc) ;  /* 0x00000060003c7944 */ /* 0x022fea0003c00000 */
.L_x_57:
[----:B------:R-:W-:Y:S05]  /*3090*/  WARPSYNC.ALL ;  /* 0x0000000000007948 */ /* 0x000fea0003800000 */
[----:B------:R-:W2:Y:S01]  /*30a0*/  S2UR UR4, SR_CgaCtaId ;  /* 0x00000000000479c3 */ /* 0x000ea20000008800 */
[----:B------:R-:W-:Y:S01]  /*30b0*/  UMOV UR17, 0x400 ;  /* 0x0000040000117882 */ /* 0x000fe20000000000 */
[----:B------:R-:W-:-:S06]  /*30c0*/  NOP ;  /* 0x0000000000007918 */ /* 0x000fcc0000000000 */
[----:B------:R-:W-:Y:S06]  /*30d0*/  BAR.ARV 0x6, 0xa0 ;  /* 0x0182800000007b1d */ /* 0x000fec0000002000 */
[----:B------:R-:W3:Y:S01]  /*30e0*/  LDCU UR5, c[0x0][0x38c] ;  /* 0x00007180ff0577ac */ /* 0x000ee20008000800 */
[----:B------:R-:W-:Y:S01]  /*30f0*/  LOP3.LUT R2, R2, 0xffff, RZ, 0xc0, !PT ;  /* 0x0000ffff02027812 */ /* 0x000fe200078ec0ff */
[----:B------:R-:W-:Y:S01]  /*3100*/  IMAD.MOV.U32 R11, RZ, RZ, 0x1 ;  /* 0x00000001ff0b7424 */ /* 0x000fe200078e00ff */
[----:B------:R-:W-:Y:S01]  /*3110*/  CS2R R8, SRZ ;  /* 0x0000000000087805 */ /* 0x000fe2000001ff00 */
[----:B------:R-:W4:Y:S01]  /*3120*/  LDCU UR8, c[0x0][0x38c] ;  /* 0x00007180ff0877ac */ /* 0x000f220008000800 */
[----:B------:R-:W-:Y:S01]  /*3130*/  R2UR UR19, R2 ;  /* 0x00000000021372ca */ /* 0x000fe200000e0000 */
[----:B------:R-:W-:Y:S01]  /*3140*/  IMAD.MOV.U32 R10, RZ, RZ, RZ ;  /* 0x000000ffff0a7224 */ /* 0x000fe200078e00ff */
[----:B------:R-:W-:Y:S01]  /*3150*/  UMOV UR23, URZ ;  /* 0x000000ff00177c82 */ /* 0x000fe20008000000 */
[----:B------:R-:W-:Y:S01]  /*3160*/  UMOV UR14, URZ ;  /* 0x000000ff000e7c82 */ /* 0x000fe20008000000 */
[----:B--2---:R-:W-:Y:S01]  /*3170*/  ULEA UR17, UR4, UR17, 0x18 ;  /* 0x0000001104117291 */ /* 0x004fe2000f8ec0ff */
[----:B------:R-:W-:Y:S01]  /*3180*/  UMOV UR26, 0x0 ;  /* 0x00000000001a7882 */ /* 0x000fe20000000000 */
[----:B------:R-:W-:-:S02]  /*3190*/  UMOV UR27, 0x8200010 ;  /* 0x08200010001b7882 */ /* 0x000fc40000000000 */
[----:B------:R-:W-:Y:S02]  /*31a0*/  UIADD3 UR6, UPT, UPT, UR17, 0x8400, URZ ;  /* 0x0000840011067890 */ /* 0x000fe4000fffe0ff */
[----:B------:R-:W-:Y:S02]  /*31b0*/  UIADD3 UR7, UPT, UPT, UR17, 0x10400, URZ ;  /* 0x0001040011077890 */ /* 0x000fe4000fffe0ff */
[----:B---3--:R-:W-:Y:S01]  /*31c0*/  UIADD3 UR5, UPT, UPT, UR5, 0x3f, URZ ;  /* 0x0000003f05057890 */ /* 0x008fe2000fffe0ff */
[----:B-1----:R-:W1:Y:S01]  /*31d0*/  LDS R0, [UR17+0x120] ;  /* 0x00012011ff007984 */ /* 0x002e620008000800 */
[----:B------:R-:W-:Y:S02]  /*31e0*/  USHF.R.U32.HI UR6, URZ, 0x4, UR6 ;  /* 0x00000004ff067899 */ /* 0x000fe40008011606 */
[----:B------:R-:W-:Y:S02]  /*31f0*/  USHF.R.S32.HI UR4, URZ, 0x1f, UR5 ;  /* 0x0000001fff047899 */ /* 0x000fe40008011405 */
[----:B------:R-:W-:-:S02]  /*3200*/  ULOP3.LUT UR6, UR6, 0x3fff, URZ, 0xc0, !UPT ;  /* 0x00003fff06067892 */ /* 0x000fc4000f8ec0ff */
[----:B------:R-:W-:Y:S02]  /*3210*/  ULEA.HI UR4, UR4, UR5, URZ, 0x6 ;  /* 0x0000000504047291 */ /* 0x000fe4000f8f30ff */
[----:B------:R-:W-:Y:S02]  /*3220*/  USHF.R.U32.HI UR5, URZ, 0x4, UR7 ;  /* 0x00000004ff057899 */ /* 0x000fe40008011607 */
[----:B------:R-:W-:Y:S02]  /*3230*/  USHF.R.S32.HI UR28, URZ, 0x6, UR4 ;  /* 0x00000006ff1c7899 */ /* 0x000fe40008011404 */
[----:B------:R-:W-:Y:S02]  /*3240*/  ULOP3.LUT UR5, UR5, 0x3fff, URZ, 0xc0, !UPT ;  /* 0x00003fff05057892 */ /* 0x000fe4000f8ec0ff */
[----:B------:R-:W-:Y:S02]  /*3250*/  UISETP.LT.AND UP0, UPT, UR28, 0x1, UPT ;  /* 0x000000011c00788c */ /* 0x000fe4000bf01270 */
[----:B------:R-:W-:-:S02]  /*3260*/  ULOP3.LUT UR20, UR6, 0x10000, URZ, 0xfc, !UPT ;  /* 0x0001000006147892 */ /* 0x000fc4000f8efcff */
[----:B------:R-:W-:Y:S02]  /*3270*/  USEL UR29, UR28, 0x1, !UP0 ;  /* 0x000000011c1d7887 */ /* 0x000fe4000c000000 */
[----:B------:R-:W-:Y:S02]  /*3280*/  ULOP3.LUT UR21, UR5, 0x10000, URZ, 0xfc, !UPT ;  /* 0x0001000005157892 */ /* 0x000fe4000f8efcff */
[----:B------:R-:W-:Y:S02]  /*3290*/  UIADD3 UR29, UPT, UPT, -UR29, URZ, URZ ;  /* 0x000000ff1d1d7290 */ /* 0x000fe4000fffe1ff */
[----:B----4-:R-:W-:Y:S01]  /*32a0*/  UISETP.GE.AND UP4, UPT, UR8, 0x1, UPT ;  /* 0x000000010800788c */ /* 0x010fe2000bf86270 */
[----:B------:R-:W-:Y:S01]  /*32b0*/  UMOV UR24, 0x0 ;  /* 0x0000000000187882 */ /* 0x000fe20000000000 */
[----:B------:R-:W-:Y:S01]  /*32c0*/  UMOV UR25, 0x8200010 ;  /* 0x0820001000197882 */ /* 0x000fe20000000000 */
[----:B-1----:R-:W-:-:S15]  /*32d0*/  R2UR UR30, R0 ;  /* 0x00000000001e72ca */ /* 0x002fde00000e0000 */
.L_x_66:
[----:B------:R-:W-:Y:S02]  /*32e0*/  LEA R0, R10, UR17, 0x3 ;  /* 0x000000110a007c11 */ /* 0x000fe4000f8e18ff */
[----:B------:R-:W-:Y:S02]  /*32f0*/  SHF.L.U32 R5, R9, 0x1f, RZ ;  /* 0x0000001f09057819 */ /* 0x000fe400000006ff */
[----:B------:R-:W-:Y:S01]  /*3300*/  PLOP3.LUT P0, PT, PT, PT, UP4, 0x80, 0x8 ;  /* 0x000000000008781c */ /* 0x000fe20003f0f048 */
[----:B------:R-:W-:Y:S01]  /*3310*/  VIADD R3, R0, 0x80 ;  /* 0x0000008000037836 */ /* 0x000fe20000000000 */
[----:B-1----:R-:W1:Y:S02]  /*3320*/  SYNCS.PHASECHK.TRANS64.TRYWAIT P1, [R0+URZ+0x70], R5 ;  /* 0x00007005000075a7 */ /* 0x002e6400080211ff */
[----:B-1-3--:R-:W-:Y:S09]  /*3330*/  @!P1 BRA `(.L_x_60) ;  /* 0x00000058001c9947 */ /* 0x00aff20003800000 */
.L_x_128:
[----:B------:R-:W-:Y:S01]  /*3340*/  LEA R4, R10, UR17, 0x4 ;  /* 0x000000110a047c11 */ /* 0x000fe2000f8e20ff */
[----:B------:R-:W-:Y:S01]  /*3350*/  @UP4 ULEA UR4, UR14, UR17, 0x3 ;  /* 0x000000110e044291 */ /* 0x000fe2000f8e18ff */
[----:B------:R-:W-:Y:S01]  /*3360*/  PLOP3.LUT P2, PT, PT, PT, PT, 0x80, 0x8 ;  /* 0x000000000008781c */ /* 0x000fe20003f4f070 */
[----:B------:R-:W-:Y:S01]  /*3370*/  ULEA UR22, UR23, UR17, 0x3 ;  /* 0x0000001117167291 */ /* 0x000fe2000f8e18ff */
[----:B------:R-:W-:Y:S01]  /*3380*/  PRMT R3, RZ, 0x654, R3 ;  /* 0x00000654ff037816 */ /* 0x000fe20000000003 */
[----:B------:R-:W-:Y:S01]  /*3390*/  ULEA UR18, UR23, UR30, 0x7 ;  /* 0x0000001e17127291 */ /* 0x000fe2000f8e38ff */
[----:B-1----:R-:W1:Y:S01]  /*33a0*/  LDS.128 R4, [R4+0x100] ;  /* 0x0001000004047984 */ /* 0x002e620000000c00 */
[----:B------:R-:W-:Y:S02]  /*33b0*/  @P0 SHF.L.U32 R2, R8, 0x1f, RZ ;  /* 0x0000001f08020819 */ /* 0x000fe400000006ff */
[----:B------:R-:W-:Y:S01]  /*33c0*/  SHF.L.U32 R0, R11, 0x1f, RZ ;  /* 0x0000001f0b007819 */ /* 0x000fe200000006ff */
[----:B------:R-:W-:Y:S01]  /*33d0*/  @!PT LDS RZ, [RZ] ;  /* 0x00000000fffff984 */ /* 0x000fe20000000800 */
[----:B------:R-:W-:Y:S01]  /*33e0*/  @!PT LDS RZ, [RZ] ;  /* 0x00000000fffff984 */ /* 0x000fe20000000800 */
[----:B------:R-:W-:Y:S01]  /*33f0*/  @!PT LDS RZ, [RZ] ;  /* 0x00000000fffff984 */ /* 0x000fe20000000800 */
[----:B------:R-:W-:Y:S01]  /*3400*/  @!PT LDS RZ, [RZ] ;  /* 0x00000000fffff984 */ /* 0x000fe20000000800 */
[----:B------:R2:W-:Y:S06]  /*3410*/  MEMBAR.ALL.CTA ;  /* 0x0000000000007992 */ /* 0x0005ec0000008000 */
[----:B--2---:R-:W2:Y:S02]  /*3420*/  FENCE.VIEW.ASYNC.S ;  /* 0x00000000000073c6 */ /* 0x004ea40000000000 */
[----:B--2---:R2:W-:Y:S01]  /*3430*/  SYNCS.ARRIVE.TRANS64.RED.A1T0 RZ, [R3+URZ], RZ ;  /* 0x000000ff03ff79a7 */ /* 0x0045e200081004ff */
[----:B------:R2:W3:Y:S01]  /*3440*/  @P0 SYNCS.PHASECHK.TRANS64.TRYWAIT P2, [UR4], R2 ;  /* 0x00000002ff0005a7 */ /* 0x0004e20008041104 */
[----:B-1----:R-:W-:Y:S01]  /*3450*/  LOP3.LUT P1, RZ, R6, 0x1, RZ, 0xc0, !PT ;  /* 0x0000000106ff7812 */ /* 0x002fe2000782c0ff */
[----:B------:R-:W1:Y:S02]  /*3460*/  SYNCS.PHASECHK.TRANS64.TRYWAIT P0, [UR22+0xb0], R0 ;  /* 0x0000b000ff0075a7 */ /* 0x000e640008001116 */
[----:B-123--:R-:W-:Y:S10]  /*3470*/  @!P0 BRA `(.L_x_61) ;  /* 0x0000005400e08947 */ /* 0x00eff40003800000 */
.L_x_130:
[----:B------:R-:W-:Y:S01]  /*3480*/  IADD3 R10, PT, PT, R10, 0x1, RZ ;  /* 0x000000010a0a7810 */ /* 0x000fe20007ffe0ff */
[----:B------:R-:W-:Y:S06]  /*3490*/  BRA.U !UP4, `(.L_x_62) ;  /* 0x000000010c987547 */ /* 0x000fec000b800000 */
[----:B------:R-:W-:Y:S01]  /*34a0*/  UPLOP3.LUT UP2, UPT, UPT, UPT, UPT, 0x40, 0x4 ;  /* 0x000000000004789c */ /* 0x000fe20003f4e870 */
[----:B------:R-:W-:Y:S01]  /*34b0*/  UMOV UR16, UR29 ;  /* 0x0000001d00107c82 */ /* 0x000fe20008000000 */
[----:B------:R-:W-:Y:S01]  /*34c0*/  UMOV UR15, UR28 ;  /* 0x0000001c000f7c82 */ /* 0x000fe20008000000 */
[----:B------:R-:W-:-:S08]  /*34d0*/  UMOV UR6, UR14 ;  /* 0x0000000e00067c82 */ /* 0x000fd00008000000 */
.L_x_65:
[----:B------:R-:W-:Y:S02]  /*34e0*/  UIADD3 UR16, UPT, UPT, UR16, 0x1, URZ ;  /* 0x0000000110107890 */ /* 0x000fe4000fffe0ff */
[----:B--2---:R-:W-:Y:S02]  /*34f0*/  ULEA UR5, UR6, UR17, 0x3 ;  /* 0x0000001106057291 */ /* 0x004fe4000f8e18ff */
[----:B------:R-:W-:Y:S01]  /*3500*/  UISETP.NE.AND UP3, UPT, UR16, URZ, UPT ;  /* 0x000000ff1000728c */ /* 0x000fe2000bf65270 */
[----:B---3--:R-:W-:Y:S10]  /*3510*/  @P2 BRA `(.L_x_63) ;  /* 0x00000000000c2947 */ /* 0x008ff40003800000 */
[----:B-1----:R-:W-:Y:S04]  /*3520*/  SHF.L.U32 R3, R8, 0x1f, RZ ;  /* 0x0000001f08037819 */ /* 0x002fe800000006ff */
[----:B------:R-:W1:Y:S02]  /*3530*/  SYNCS.PHASECHK.TRANS64.TRYWAIT P0, [UR5], R3 ;  /* 0x00000003ff0075a7 */ /* 0x000e640008001105 */
[----:B-1----:R-:W-:Y:S05]  /*3540*/  @!P0 BRA `(.L_x_64) ;  /* 0x0000005400c48947 */ /* 0x002fea0003800000 */
.L_x_63:
[----:B------:R-:W-:Y:S01]  /*3550*/  UISETP.NE.AND UP0, UPT, UR15, 0x1, UPT ;  /* 0x000000010f00788c */ /* 0x000fe2000bf05270 */
[----:B------:R-:W-:Y:S01]  /*3560*/  PLOP3.LUT P2, PT, PT, PT, PT, 0x80, 0x8 ;  /* 0x000000000008781c */ /* 0x000fe20003f4f070 */
[----:B------:R-:W-:Y:S02]  /*3570*/  UIADD3 UR4, UPT, UPT, UR6, 0x1, URZ ;  /* 0x0000000106047890 */ /* 0x000fe4000fffe0ff */
[----:B------:R-:W-:Y:S02]  /*3580*/  ULEA UR12, UR6, UR21, 0x9 ;  /* 0x00000015060c7291 */ /* 0x000fe4000f8e48ff */
[----:B------:R-:W-:Y:S01]  /*3590*/  UISETP.NE.AND UP1, UPT, UR4, 0x4, UPT ;  /* 0x000000040400788c */ /* 0x000fe2000bf25270 */
[----:B------:R-:W-:Y:S01]  /*35a0*/  PLOP3.LUT P0, PT, PT, PT, UP0, 0x80, 0x8 ;  /* 0x000000000008781c */ /* 0x000fe20003f0f008 */
[----:B------:R-:W-:Y:S02]  /*35b0*/  UIADD3 UR10, UPT, UPT, UR12, 0x2, URZ ;  /* 0x000000020c0a7890 */ /* 0x000fe4000fffe0ff */
[----:B------:R-:W-:Y:S02]  /*35c0*/  USEL UR7, URZ, 0x1, UP1 ;  /* 0x00000001ff077887 */ /* 0x000fe40008800000 */
[----:B------:R-:W-:Y:S02]  /*35d0*/  USEL UR14, UR4, URZ, UP1 ;  /* 0x000000ff040e7287 */ /* 0x000fe40008800000 */
[----:B------:R-:W-:Y:S02]  /*35e0*/  UIADD3 UR15, UPT, UPT, UR15, -0x1, URZ ;  /* 0xffffffff0f0f7890 */ /* 0x000fe4000fffe0ff */
[----:B------:R-:W-:Y:S01]  /*35f0*/  @UP0 ULEA UR4, UR14, UR17, 0x3 ;  /* 0x000000110e040291 */ /* 0x000fe2000f8e18ff */
[----:B------:R-:W-:Y:S01]  /*3600*/  LOP3.LUT R8, R8, UR7, RZ, 0x3c, !PT ;  /* 0x0000000708087c12 */ /* 0x000fe2000f8e3cff */
[----:B------:R-:W-:Y:S01]  /*3610*/  UIADD3 UR7, UPT, UPT, UR5, 0x20, URZ ;  /* 0x0000002005077890 */ /* 0x000fe2000fffe0ff */
[----:B------:R-:W-:Y:S02]  /*3620*/  UMOV UR13, 0x80004020 ;  /* 0x80004020000d7882 */ /* 0x000fe40000000000 */
[----:B-1----:R-:W-:Y:S01]  /*3630*/  @P0 SHF.L.U32 R0, R8, 0x1f, RZ ;  /* 0x0000001f08000819 */ /* 0x002fe200000006ff */
[----:B------:R-:W-:Y:S01]  /*3640*/  UMOV UR5, 0x80004020 ;  /* 0x8000402000057882 */ /* 0x000fe20000000000 */
[----:B------:R-:W-:Y:S01]  /*3650*/  UMOV UR11, 0x80004020 ;  /* 0x80004020000b7882 */ /* 0x000fe20000000000 */
[----:B------:R-:W-:Y:S01]  /*3660*/  UMOV UR9, 0x80004020 ;  /* 0x8000402000097882 */ /* 0x000fe20000000000 */
[----:B------:R2:W3:Y:S01]  /*3670*/  @P0 SYNCS.PHASECHK.TRANS64.TRYWAIT P2, [UR4], R0 ;  /* 0x00000000ff0005a7 */ /* 0x0004e20008041104 */
[----:B------:R-:W-:Y:S03]  /*3680*/  ULEA UR4, UR6, UR20, 0x9 ;  /* 0x0000001406047291 */ /* 0x000fe6000f8e48ff */
[----:B------:R-:W-:Y:S01]  /*3690*/  UMOV UR6, UR14 ;  /* 0x0000000e00067c82 */ /* 0x000fe20008000000 */
[----:B------:R-:W-:Y:S05]  /*36a0*/  UIADD3 UR8, UPT, UPT, UR4, 0x2, URZ ;  /* 0x0000000204087890 */ /* 0x000fea000fffe0ff */
[----:B------:R2:W-:Y:S01]  /*36b0*/  UTCQMMA gdesc[UR4], gdesc[UR12], tmem[UR18], tmem[UR26], idesc[UR27], UP2 ;  /* 0x00ff1a0c040075ea */ /* 0x0005e20009000312 */
[----:B------:R-:W-:Y:S03]  /*36c0*/  UPLOP3.LUT UP2, UPT, UPT, UPT, UPT, 0x80, 0x8 ;  /* 0x000000000008789c */ /* 0x000fe60003f4f070 */
[----:B------:R2:W-:Y:S01]  /*36d0*/  UTCQMMA gdesc[UR8], gdesc[UR10], tmem[UR18], tmem[UR24], idesc[UR25], UPT ;  /* 0x00ff180a080075ea */ /* 0x0005e2000b800312 */
[----:B------:R2:W-:Y:S01]  /*36e0*/  UTCBAR.MULTICAST [UR7], URZ, UR19 ;  /* 0x000000ff070073e9 */ /* 0x0005e20008000813 */
[----:B------:R-:W-:Y:S06]  /*36f0*/  BRA.U UP3, `(.L_x_65) ;  /* 0xfffffffd03787547 */ /* 0x000fec000b83ffff */
.L_x_62:
[----:B--2---:R-:W-:Y:S01]  /*3700*/  UIADD3 UR4, UPT, UPT, UR23, 0x1, URZ ;  /* 0x0000000117047890 */ /* 0x004fe2000fffe0ff */
[C---:B------:R-:W-:Y:S01]  /*3710*/  ISETP.NE.AND P0, PT, R10.reuse, 0x2, PT ;  /* 0x000000020a00780c */ /* 0x040fe20003f05270 */
[----:B------:R-:W-:Y:S02]  /*3720*/  UIADD3 UR5, UPT, UPT, UR22, 0x90, URZ ;  /* 0x0000009016057890 */ /* 0x000fe4000fffe0ff */
[----:B------:R-:W-:Y:S01]  /*3730*/  UISETP.NE.AND UP0, UPT, UR4, 0x4, UPT ;  /* 0x000000040400788c */ /* 0x000fe2000bf05270 */
[----:B-1----:R-:W-:Y:S02]  /*3740*/  SEL R0, RZ, 0x1, P0 ;  /* 0x00000001ff007807 */ /* 0x002fe40000000000 */
[----:B------:R-:W-:Y:S01]  /*3750*/  SEL R10, R10, RZ, P0 ;  /* 0x000000ff0a0a7207 */ /* 0x000fe20000000000 */
[----:B------:R-:W-:Y:S01]  /*3760*/  USEL UR6, URZ, 0x1, UP0 ;  /* 0x00000001ff067887 */ /* 0x000fe20008000000 */
[----:B------:R-:W-:Y:S01]  /*3770*/  LOP3.LUT R9, R9, R0, RZ, 0x3c, !PT ;  /* 0x0000000009097212 */ /* 0x000fe200078e3cff */
[----:B------:R-:W-:Y:S01]  /*3780*/  USEL UR23, UR4, URZ, UP0 ;  /* 0x000000ff04177287 */ /* 0x000fe20008000000 */
[----:B------:R1:W-:Y:S03]  /*3790*/  UTCBAR [UR5], URZ ;  /* 0x000000ff050073e9 */ /* 0x0003e600080000ff */
[----:B------:R-:W-:Y:S01]  /*37a0*/  LOP3.LUT R11, R11, UR6, RZ, 0x3c, !PT ;  /* 0x000000060b0b7c12 */ /* 0x000fe2000f8e3cff */
[----:B------:R-:W-:Y:S07]  /*37b0*/  @P1 BRA `(.L_x_66) ;  /* 0xfffffff800c81947 */ /* 0x000fee000383ffff */
[----:B------:R-:W2:Y:S01]  /*37c0*/  S2UR UR8, SR_CgaCtaId ;  /* 0x00000000000879c3 */ /* 0x000ea20000008800 */
[----:B------:R-:W-:Y:S01]  /*37d0*/  ELECT P0, URZ, PT ;  /* 0x0000000000ff782f */ /* 0x000fe20003800000 */
[----:B------:R-:W-:Y:S01]  /*37e0*/  IMAD.MOV.U32 R0, RZ, RZ, 0x1 ;  /* 0x00000001ff007424 */ /* 0x000fe200078e00ff */
[----:B------:R-:W-:Y:S01]  /*37f0*/  UIADD3 UR17, UPT, UPT, UR17, 0xb0, URZ ;  /* 0x000000b011117890 */ /* 0x000fe2000fffe0ff */
[----:B------:R-:W-:Y:S01]  /*3800*/  SHF.L.U32 R3, R11, 0x1f, RZ ;  /* 0x0000001f0b037819 */ /* 0x000fe200000006ff */
[----:B------:R-:W-:-:S03]  /*3810*/  UMOV UR4, 0x40 ;  /* 0x0000004000047882 */ /* 0x000fc60000000000 */
[----:B------:R-:W-:Y:S01]  /*3820*/  UVIRTCOUNT.DEALLOC.SMPOOL 0x80 ;  /* 0x000000800000784c */ /* 0x000fe20000000000 */
[----:B--2---:R-:W-:Y:S02]  /*3830*/  ULEA UR8, UR8, UR4, 0x18 ;  /* 0x0000000408087291 */ /* 0x004fe4000f8ec0ff */
[----:B------:R-:W-:-:S07]  /*3840*/  ULEA UR4, UR23, UR17, 0x3 ;  /* 0x0000001117047291 */ /* 0x000fce000f8e18ff */
[----:B------:R2:W-:Y:S02]  /*3850*/  @P0 STS.U8 [UR8+0x1c], R0 ;  /* 0x00001c00ff000988 */ /* 0x0005e40008000008 */
[----:B------:R-:W4:Y:S02]  /*3860*/  SYNCS.PHASECHK.TRANS64.TRYWAIT P0, [UR4], R3 ;  /* 0x00000003ff0075a7 */ /* 0x000f240008001104 */
[----:B--2-4-:R-:W-:Y:S05]  /*3870*/  @!P0 BRA `(.L_x_67) ;  /* 0x0000005400108947 */ /* 0x014fea0003800000 */
.L_x_133:
[----:B------:R-:W-:-:S04]  /*3880*/  UIADD3 UR4, UPT, UPT, UR23, 0x1, URZ ;  /* 0x0000000117047890 */ /* 0x000fc8000fffe0ff */
[----:B------:R-:W-:-:S04]  /*3890*/  UISETP.NE.AND UP0, UPT, UR4, 0x4, UPT ;  /* 0x000000040400788c */ /* 0x000fc8000bf05270 */
[----:B------:R-:W-:Y:S02]  /*38a0*/  USEL UR6, URZ, 0x1, UP0 ;  /* 0x00000001ff067887 */ /* 0x000fe40008000000 */
[----:B------:R-:W-:-:S04]  /*38b0*/  USEL UR4, UR4, URZ, UP0 ;  /* 0x000000ff04047287 */ /* 0x000fc80008000000 */
[----:B-1----:R-:W-:Y:S01]  /*38c0*/  ULEA UR5, UR4, UR17, 0x3 ;  /* 0x0000001104057291 */ /* 0x002fe2000f8e18ff */
[----:B------:R-:W-:-:S04]  /*38d0*/  LOP3.LUT R2, R11, UR6, RZ, 0x3c, !PT ;  /* 0x000000060b027c12 */ /* 0x000fc8000f8e3cff */
[----:B--2---:R-:W-:-:S04]  /*38e0*/  SHF.L.U32 R3, R2, 0x1f, RZ ;  /* 0x0000001f02037819 */ /* 0x004fc800000006ff */
[----:B------:R-:W1:Y:S02]  /*38f0*/  SYNCS.PHASECHK.TRANS64.TRYWAIT P0, [UR5], R3 ;  /* 0x00000003ff0075a7 */ /* 0x000e640008001105 */
[----:B-1----:R-:W-:Y:S05]  /*3900*/  @!P0 BRA `(.L_x_68) ;  /* 0x0000005400048947 */ /* 0x002fea0003800000 */
.L_x_135:
        /* <DEDUP_REMOVED lines=9> */
.L_x_137:
[----:B------:R-:W-:-:S04]  /*39a0*/  UIADD3 UR4, UPT, UPT, UR4, 0x1, URZ ;  /* 0x0000000104047890 */ /* 0x000fc8000fffe0ff */
[----:B------:R-:W-:-:S04]  /*39b0*/  UISETP.NE.AND UP0, UPT, UR4, 0x4, UPT ;  /* 0x000000040400788c */ /* 0x000fc8000bf05270 */
[----:B------:R-:W-:Y:S02]  /*39c0*/  USEL UR5, URZ, 0x1, UP0 ;  /* 0x00000001ff057887 */ /* 0x000fe40008000000 */
[----:B------:R-:W-:-:S04]  /*39d0*/  USEL UR4, UR4, URZ, UP0 ;  /* 0x000000ff04047287 */ /* 0x000fc80008000000 */
[----:B------:R-:W-:Y:S01]  /*39e0*/  ULEA UR4, UR4, UR17, 0x3 ;  /* 0x0000001104047291 */ /* 0x000fe2000f8e18ff */
[----:B-1----:R-:W-:-:S04]  /*39f0*/  LOP3.LUT R3, R2, UR5, RZ, 0x3c, !PT ;  /* 0x0000000502037c12 */ /* 0x002fc8000f8e3cff */
[----:B------:R-:W-:-:S04]  /*3a00*/  SHF.L.U32 R3, R3, 0x1f, RZ ;  /* 0x0000001f03037819 */ /* 0x000fc800000006ff */
[----:B------:R-:W1:Y:S02]  /*3a10*/  SYNCS.PHASECHK.TRANS64.TRYWAIT P0, [UR4], R3 ;  /* 0x00000003ff0075a7 */ /* 0x000e640008001104 */
[----:B-1----:R-:W-:Y:S05]  /*3a20*/  @!P0 BRA `(.L_x_70) ;  /* 0x0000005000ec8947 */ /* 0x002fea0003800000 */
.L_x_139:
[----:B------:R-:W-:Y:S01]  /*3a30*/  NOP ;  /* 0x0000000000007918 */ /* 0x000fe20000000000 */
[----:B-1----:R-:W1:Y:S01]  /*3a40*/  LDS R0, [UR8+0x14] ;  /* 0x00001408ff007984 */ /* 0x002e620008000800 */
[----:B------:R-:W-:Y:S01]  /*3a50*/  ULOP3.LUT UR4, UR30, 0xffff, URZ, 0xc0, !UPT ;  /* 0x0000ffff1e047892 */ /* 0x000fe2000f8ec0ff */
[----:B------:R-:W-:Y:S01]  /*3a60*/  UMOV UR5, 0xffff ;  /* 0x0000ffff00057882 */ /* 0x000fe20000000000 */
[----:B------:R-:W-:Y:S02]  /*3a70*/  UMOV UR6, 0x1 ;  /* 0x0000000100067882 */ /* 0x000fe40000000000 */
[----:B------:R-:W-:-:S04]  /*3a80*/  USHF.R.U32.HI UR4, URZ, 0x5, UR4 ;  /* 0x00000005ff047899 */ /* 0x000fc80008011604 */
[----:B------:R-:W-:Y:S02]  /*3a90*/  USHF.L.U32 UR5, UR5, UR4, URZ ;  /* 0x0000000405057299 */ /* 0x000fe400080006ff */
[----:B------:R-:W-:-:S04]  /*3aa0*/  USHF.L.U32 UR4, UR6, UR4, URZ ;  /* 0x0000000406047299 */ /* 0x000fc800080006ff */
[----:B-1----:R-:W-:-:S04]  /*3ab0*/  LOP3.LUT R0, R0, UR5, RZ, 0xc0, !PT ;  /* 0x0000000500007c12 */ /* 0x002fc8000f8ec0ff */
[----:B------:R-:W-:-:S13]  /*3ac0*/  ISETP.NE.AND P0, PT, R0, UR5, PT ;  /* 0x0000000500007c0c */ /* 0x000fda000bf05270 */
[----:B------:R-:W-:Y:S05]  /*3ad0*/  @P0 BRA `(.L_x_71) ;  /* 0x0000000000580947 */ /* 0x000fea0003800000 */
[----:B------:R-:W1:Y:S02]  /*3ae0*/  LDS R0, [UR8+0x18] ;  /* 0x00001808ff007984 */ /* 0x000e640008000800 */
[----:B-1----:R-:W-:-:S04]  /*3af0*/  LOP3.LUT R0, R0, UR4, RZ, 0xc0, !PT ;  /* 0x0000000400007c12 */ /* 0x002fc8000f8ec0ff */
[----:B------:R-:W-:-:S13]  /*3b00*/  ISETP.NE.AND P0, PT, R0, UR4, PT ;  /* 0x0000000400007c0c */ /* 0x000fda000bf05270 */
[----:B------:R-:W-:Y:S05]  /*3b10*/  @P0 BRA `(.L_x_72) ;  /* 0x00000000003c0947 */ /* 0x000fea0003800000 */
[----:B------:R-:W1:Y:S01]  /*3b20*/  S2R R2, SR_LANEID ;  /* 0x0000000000027919 */ /* 0x000e620000000000 */
[----:B------:R-:W-:Y:S01]  /*3b30*/  ULOP3.LUT UR5, URZ, UR5, URZ, 0x33, !UPT ;  /* 0x00000005ff057292 */ /* 0x000fe2000f8e33ff */
[----:B------:R-:W-:Y:S01]  /*3b40*/  LOP3.LUT R4, RZ, UR4, RZ, 0x33, !PT ;  /* 0x00000004ff047c12 */ /* 0x000fe2000f8e33ff */
[----:B------:R-:W-:Y:S02]  /*3b50*/  VOTEU.ANY UR4, UPT, PT ;  /* 0x0000000000047886 */ /* 0x000fe400038e0100 */
[----:B------:R-:W-:Y:S01]  /*3b60*/  UFLO.U32 UR4, UR4 ;  /* 0x00000004000472bd */ /* 0x000fe200080e0000 */
[----:B------:R-:W2:Y:S01]  /*3b70*/  REDUX UR6, R4 ;  /* 0x00000000040673c4 */ /* 0x000ea20000000000 */
[----:B------:R-:W-:-:S06]  /*3b80*/  IMAD.U32 R0, RZ, RZ, UR5 ;  /* 0x00000005ff007e24 */ /* 0x000fcc000f8e00ff */
[----:B------:R4:W-:Y:S01]  /*3b90*/  UTCATOMSWS.AND URZ, UR5 ;  /* 0x0000000500ff79e3 */ /* 0x0009e20008000000 */
[----:B------:R-:W3:Y:S01]  /*3ba0*/  REDUX UR7, R0 ;  /* 0x00000000000773c4 */ /* 0x000ee20000000000 */
[----:B-1----:R-:W-:Y:S01]  /*3bb0*/  ISETP.EQ.U32.AND P0, PT, R2, UR4, PT ;  /* 0x0000000402007c0c */ /* 0x002fe2000bf02070 */
[----:B--2---:R-:W-:Y:S01]  /*3bc0*/  IMAD.U32 R2, RZ, RZ, UR6 ;  /* 0x00000006ff027e24 */ /* 0x004fe2000f8e00ff */
[----:B---3--:R-:W-:-:S11]  /*3bd0*/  MOV R3, UR7 ;  /* 0x0000000700037c02 */ /* 0x008fd60008000f00 */
[----:B------:R4:W-:Y:S04]  /*3be0*/  @P0 ATOMS.AND RZ, [UR8+0x14], R3 ;  /* 0x00001403ffff098c */ /* 0x0009e8000a800008 */
[----:B------:R4:W-:Y:S01]  /*3bf0*/  @P0 ATOMS.AND RZ, [UR8+0x18], R2 ;  /* 0x00001802ffff098c */ /* 0x0009e2000a800008 */
[----:B------:R-:W-:Y:S05]  /*3c00*/  BRA `(.L_x_73) ;  /* 0x0000000000147947 */ /* 0x000fea0003800000 */
.L_x_72:
[----:B------:R-:W-:Y:S02]  /*3c10*/  MOV R2, 0x3c30 ;  /* 0x00003c3000027802 */ /* 0x000fe40000000f00 */
[----:B---3-5:R-:W-:Y:S05]  /*3c20*/  CALL.REL.NOINC `($__internal_0_$__cuda_sm10x_tcgen05_guardrail_trap_col_being_dealloced_not_returned_by_alloc) ;  /* 0x0000005400487944 */ /* 0x028fea0003c00000 */
[----:B------:R-:W-:Y:S05]  /*3c30*/  BRA `(.L_x_73) ;  /* 0x0000000000087947 */ /* 0x000fea0003800000 */
.L_x_71:
[----:B------:R-:W-:Y:S02]  /*3c40*/  MOV R2, 0x3c60 ;  /* 0x00003c6000027802 */ /* 0x000fe40000000f00 */
[----:B---3-5:R-:W-:Y:S05]  /*3c50*/  CALL.REL.NOINC `($__internal_2_$__cuda_sm10x_tcgen05_guardrail_trap_unallocated_columns_being_dealloced) ;  /* 0x0000005400547944 */ /* 0x028fea0003c00000 */
.L_x_73:
[----:B------:R-:W-:Y:S01]  /*3c60*/  NOP ;  /* 0x0000000000007918 */ /* 0x000fe20000000000 */
[----:B----4-:R-:W-:Y:S05]  /*3c70*/  EXIT ;  /* 0x000000000000794d */ /* 0x010fea0003800000 */
.L_x_55:
[----:B------:R-:W-:-:S09]  /*3c80*/  UISETP.NE.OR UP0, UPT, UR17, 0x3, !UP3 ;  /* 0x000000031100788c */ /* 0x000fd2000df05670 */
[----:B------:R-:W-:Y:S05]  /*3c90*/  BRA.U UP0, `(.L_x_74) ;  /* 0x0000000d00807547 */ /* 0x000fea000b800000 */
[----:B------:R-:W1:Y:S01]  /*3ca0*/  LDCU UR32, c[0x0][0x370] ;  /* 0x00006e00ff2077ac */ /* 0x000e620008000800 */
[----:B------:R-:W2:Y:S01]  /*3cb0*/  LDC.64 R16, c[0x0][0x348] ;  /* 0x0000d200ff107b82 */ /* 0x000ea20000000a00 */
[----:B------:R-:W-:Y:S02]  /*3cc0*/  HFMA2 R13, -RZ, RZ, 0, 0 ;  /* 0x00000000ff0d7431 */ /* 0x000fe400000001ff */
[----:B------:R-:W-:Y:S01]  /*3cd0*/  IMAD.MOV.U32 R15, RZ, RZ, 0x1 ;  /* 0x00000001ff0f7424 */ /* 0x000fe200078e00ff */
[----:B------:R-:W1:Y:S01]  /*3ce0*/  LDCU.128 UR28, c[0x0][0xb10] ;  /* 0x00016200ff1c77ac */ /* 0x000e620008000c00 */
[----:B------:R-:W-:Y:S01]  /*3cf0*/  IMAD.MOV.U32 R14, RZ, RZ, RZ ;  /* 0x000000ffff0e7224 */ /* 0x000fe200078e00ff */
[----:B------:R-:W-:Y:S01]  /*3d00*/  MOV R7, 0x2000 ;  /* 0x0000200000077802 */ /* 0x000fe20000000f00 */
[----:B------:R-:W3:Y:S01]  /*3d10*/  LDCU UR27, c[0x0][0x374] ;  /* 0x00006e80ff1b77ac */ /* 0x000ee20008000800 */
[----:B------:R-:W4:Y:S01]  /*3d20*/  LDC.64 R2, c[0x0][0x888] ;  /* 0x00022200ff027b82 */ /* 0x000f220000000a00 */
[----:B------:R-:W3:Y:S01]  /*3d30*/  LDCU UR15, c[0x0][0xb0c] ;  /* 0x00016180ff0f77ac */ /* 0x000ee20008000800 */
[----:B------:R-:W2:Y:S06]  /*3d40*/  LDCU UR38, c[0x0][0xb20] ;  /* 0x00016400ff2677ac */ /* 0x000eac0008000800 */
[----:B------:R-:W4:Y:S01]  /*3d50*/  LDC.64 R4, c[0x0][0x890] ;  /* 0x00022400ff047b82 */ /* 0x000f220000000a00 */
[----:B------:R-:W2:Y:S01]  /*3d60*/  LDCU UR4, c[0x0][0xb30] ;  /* 0x00016600ff0477ac */ /* 0x000ea20008000800 */
[----:B------:R-:W-:Y:S01]  /*3d70*/  UMOV UR21, 0x400 ;  /* 0x0000040000157882 */ /* 0x000fe20000000000 */
[----:B-1----:R-:W-:-:S02]  /*3d80*/  UIMAD.WIDE.U32 UR6, UR32, UR28, URZ ;  /* 0x0000001c200672a5 */ /* 0x002fc4000f8e00ff */
[----:B---3--:R-:W-:Y:S02]  /*3d90*/  UIMAD.WIDE.U32 UR8, UR27, UR31, URZ ;  /* 0x0000001f1b0872a5 */ /* 0x008fe4000f8e00ff */
[----:B------:R-:W-:Y:S02]  /*3da0*/  ULEA UR21, UR45, UR21, 0x18 ;  /* 0x000000152d157291 */ /* 0x000fe4000f8ec0ff */
[----:B------:R-:W-:Y:S02]  /*3db0*/  UPLOP3.LUT UP3, UPT, UPT, UPT, UPT, 0x40, 0x4 ;  /* 0x000000000004789c */ /* 0x000fe40003f6e870 */
[----:B------:R-:W-:Y:S01]  /*3dc0*/  UIADD3 UR33, UPT, UPT, UR21, 0x48, URZ ;  /* 0x0000004815217890 */ /* 0x000fe2000fffe0ff */
[----:B------:R-:W-:Y:S01]  /*3dd0*/  UMOV UR6, UR7 ;  /* 0x0000000700067c82 */ /* 0x000fe20008000000 */
[----:B------:R-:W-:Y:S01]  /*3de0*/  UMOV UR34, UR9 ;  /* 0x0000000900227c82 */ /* 0x000fe20008000000 */
[----:B------:R-:W-:Y:S02]  /*3df0*/  UISETP.GE.AND UP0, UPT, UR42, 0x1, UPT ;  /* 0x000000012a00788c */ /* 0x000fe4000bf06270 */
[----:B------:R-:W-:Y:S01]  /*3e00*/  UISETP.NE.AND UP4, UPT, UR42, 0x1, UPT ;  /* 0x000000012a00788c */ /* 0x000fe2000bf85270 */
[----:B------:R-:W1:Y:S01]  /*3e10*/  LDCU.64 UR22, c[0x0][0xb28] ;  /* 0x00016500ff1677ac */ /* 0x000e620008000a00 */
[----:B------:R-:W-:-:S02]  /*3e20*/  UISETP.NE.AND UP6, UPT, UR15, 0x1, UPT ;  /* 0x000000010f00788c */ /* 0x000fc4000bfc5270 */
[----:B------:R-:W-:Y:S02]  /*3e30*/  UISETP.NE.AND UP5, UPT, UR30, 0x1, UPT ;  /* 0x000000011e00788c */ /* 0x000fe4000bfa5270 */
[----:B------:R-:W-:Y:S02]  /*3e40*/  UIADD3 UR17, UPT, UPT, UR21, 0x40, URZ ;  /* 0x0000004015117890 */ /* 0x000fe4000fffe0ff */
[----:B------:R-:W-:Y:S02]  /*3e50*/  UPRMT UR33, UR45, 0x654, UR33 ;  /* 0x000006542d217896 */ /* 0x000fe40008000021 */
[----:B------:R-:W-:Y:S02]  /*3e60*/  USHF.R.U32.HI UR35, URZ, UR29, UR6 ;  /* 0x0000001dff237299 */ /* 0x000fe40008011606 */
[----:B--2---:R-:W-:Y:S02]  /*3e70*/  USHF.R.U32.HI UR34, URZ, UR38, UR34 ;  /* 0x00000026ff227299 */ /* 0x004fe40008011622 */
[----:B------:R-:W-:-:S11]  /*3e80*/  UISETP.NE.AND UP2, UPT, UR4, 0x1, UPT ;  /* 0x000000010400788c */ /* 0x000fd6000bf45270 */
.L_x_83:
[C---:B------:R-:W-:Y:S02]  /*3e90*/  LEA R12, R14.reuse, UR21, 0x3 ;  /* 0x000000150e0c7c11 */ /* 0x040fe4000f8e18ff */
[----:B------:R-:W-:Y:S02]  /*3ea0*/  SHF.L.U32 R9, R13, 0x1f, RZ ;  /* 0x0000001f0d097819 */ /* 0x000fe400000006ff */
[----:B------:R-:W-:Y:S02]  /*3eb0*/  LEA R10, R14, UR21, 0x4 ;  /* 0x000000150e0a7c11 */ /* 0x000fe4000f8e20ff */
[----:B--2---:R-:W2:Y:S02]  /*3ec0*/  SYNCS.PHASECHK.TRANS64.TRYWAIT P0, [R12+URZ+0x70], R9 ;  /* 0x000070090c0075a7 */ /* 0x004ea400080011ff */
[----:B--2---:R-:W-:Y:S05]  /*3ed0*/  @!P0 BRA `(.L_x_75) ;  /* 0x0000004c00d88947 */ /* 0x004fea0003800000 */
.L_x_140:
[----:B--2---:R-:W2:Y:S01]  /*3ee0*/  LDS.128 R8, [R10+0x100] ;  /* 0x000100000a087984 */ /* 0x004ea20000000c00 */
[----:B------:R-:W-:Y:S01]  /*3ef0*/  UISETP.GE.AND UP0, UPT, UR42, 0x1, UPT ;  /* 0x000000012a00788c */ /* 0x000fe2000bf06270 */
[----:B------:R-:W-:Y:S01]  /*3f00*/  @!PT LDS RZ, [RZ] ;  /* 0x00000000fffff984 */ /* 0x000fe20000000800 */
[----:B------:R-:W-:Y:S01]  /*3f10*/  @!PT LDS RZ, [RZ] ;  /* 0x00000000fffff984 */ /* 0x000fe20000000800 */
[----:B------:R-:W-:Y:S01]  /*3f20*/  @!PT LDS RZ, [RZ] ;  /* 0x00000000fffff984 */ /* 0x000fe20000000800 */
[----:B------:R-:W-:Y:S01]  /*3f30*/  @!PT LDS RZ, [RZ] ;  /* 0x00000000fffff984 */ /* 0x000fe20000000800 */
[----:B------:R3:W-:Y:S06]  /*3f40*/  MEMBAR.ALL.CTA ;  /* 0x0000000000007992 */ /* 0x0007ec0000008000 */
[----:B---3--:R-:W3:Y:S01]  /*3f50*/  FENCE.VIEW.ASYNC.S ;  /* 0x00000000000073c6 */ /* 0x008ee20000000000 */
[----:B--2---:R-:W-:Y:S11]  /*3f60*/  LOP3.LUT P0, RZ, R10, 0x1, RZ, 0xc0, !PT ;  /* 0x000000010aff7812 */ /* 0x004ff6000780c0ff */
[----:B------:R-:W-:Y:S02]  /*3f70*/  @!UPT UIADD3 URZ, UPT, UPT, URZ, URZ, URZ ;  /* 0x000000fffffff290 */ /* 0x000fe4000fffe0ff */
[----:B---3--:R-:W-:Y:S01]  /*3f80*/  VOTEU.ANY UP1, P0 ;  /* 0x0000000000ff7886 */ /* 0x008fe20000020100 */
[----:B------:R-:W-:Y:S11]  /*3f90*/  PLOP3.LUT P0, PT, PT, PT, UP1, 0x80, 0x8 ;  /* 0x000000000008781c */ /* 0x000ff60003f0f018 */
[----:B------:R-:W-:Y:S02]  /*3fa0*/  @!UPT UIADD3 URZ, UPT, UPT, URZ, URZ, URZ ;  /* 0x000000fffffff290 */ /* 0x000fe4000fffe0ff */
[----:B------:R-:W-:Y:S02]  /*3fb0*/  @P0 SHF.R.U32.HI R0, RZ, 0x10, R9 ;  /* 0x00000010ff000819 */ /* 0x000fe40000011609 */
[----:B------:R-:W-:Y:S02]  /*3fc0*/  @P0 MOV R6, R8 ;  /* 0x0000000800060202 */ /* 0x000fe40000000f00 */
[----:B------:R-:W-:Y:S01]  /*3fd0*/  @P0 R2UR UR4, R0 ;  /* 0x00000000000402ca */ /* 0x000fe200000e0000 */
[----:B------:R-:W-:Y:S01]  /*3fe0*/  VIADD R0, R12, 0x80 ;  /* 0x000000800c007836 */ /* 0x000fe20000000000 */
[----:B------:R-:W-:Y:S02]  /*3ff0*/  @P0 LOP3.LUT R8, R9, 0xffff, RZ, 0xc0, !PT ;  /* 0x0000ffff09080812 */ /* 0x000fe400078ec0ff */
[----:B------:R-:W-:Y:S02]  /*4000*/  @P0 R2UR UR6, R6 ;  /* 0x00000000060602ca */ /* 0x000fe400000e0000 */
[----:B------:R-:W-:Y:S02]  /*4010*/  PRMT R0, RZ, 0x654, R0 ;  /* 0x00000654ff007816 */ /* 0x000fe40000000000 */
[----:B------:R-:W-:Y:S02]  /*4020*/  @P0 R2UR UR5, R8 ;  /* 0x00000000080502ca */ /* 0x000fe400000e0000 */
[----:B------:R2:W-:Y:S03]  /*4030*/  SYNCS.ARRIVE.TRANS64.RED.A1T0 RZ, [R0+URZ], RZ ;  /* 0x000000ff00ff79a7 */ /* 0x0005e600081004ff */
[----:B------:R-:W-:Y:S04]  /*4040*/  @UP1 UMOV UR26, UR4 ;  /* 0x00000004001a1c82 */ /* 0x000fe80008000000 */
[----:B------:R-:W-:Y:S04]  /*4050*/  @UP1 UMOV UR14, UR6 ;  /* 0x00000006000e1c82 */ /* 0x000fe80008000000 */
[----:B------:R-:W-:Y:S01]  /*4060*/  @UP1 UMOV UR13, UR5 ;  /* 0x00000005000d1c82 */ /* 0x000fe20008000000 */
[----:B------:R-:W-:Y:S05]  /*4070*/  BRA.U !UP0, `(.L_x_76) ;  /* 0x0000000108a47547 */ /* 0x000fea000b800000 */
[----:B------:R-:W-:Y:S02]  /*4080*/  UIMAD.WIDE.U32 UR8, UR13, UR31, URZ ;  /* 0x0000001f0d0872a5 */ /* 0x000fe4000f8e00ff */
[----:B------:R-:W-:Y:S02]  /*4090*/  UIMAD.WIDE.U32 UR10, UR14, UR28, URZ ;  /* 0x0000001c0e0a72a5 */ /* 0x000fe4000f8e00ff */
[----:B------:R-:W-:Y:S02]  /*40a0*/  USEL UR4, UR27, UR34, !UP5 ;  /* 0x000000221b047287 */ /* 0x000fe4000e800000 */
[----:B------:R-:W-:Y:S02]  /*40b0*/  USEL UR7, UR32, UR35, !UP6 ;  /* 0x0000002320077287 */ /* 0x000fe4000f000000 */
[----:B-1----:R-:W-:Y:S02]  /*40c0*/  UIMAD.WIDE.U32 UR18, UR4, UR22, URZ ;  /* 0x00000016041272a5 */ /* 0x002fe4000f8e00ff */
[----:B------:R-:W-:Y:S01]  /*40d0*/  UIMAD.WIDE.U32 UR24, UR7, UR22, URZ ;  /* 0x00000016071872a5 */ /* 0x000fe2000f8e00ff */
[----:B------:R-:W-:Y:S02]  /*40e0*/  UMOV UR5, UR9 ;  /* 0x0000000900057c82 */ /* 0x000fe40008000000 */
[----:B------:R-:W-:Y:S03]  /*40f0*/  USHF.R.U32.HI UR6, URZ, UR38, UR5 ;  /* 0x00000026ff067299 */ /* 0x000fe60008011605 */
[----:B------:R-:W-:Y:S01]  /*4100*/  UMOV UR5, UR11 ;  /* 0x0000000b00057c82 */ /* 0x000fe20008000000 */
[----:B------:R-:W-:Y:S02]  /*4110*/  USEL UR6, UR13, UR6, !UP5 ;  /* 0x000000060d067287 */ /* 0x000fe4000e800000 */
[----:B------:R-:W-:Y:S02]  /*4120*/  USHF.R.U32.HI UR8, URZ, UR29, UR5 ;  /* 0x0000001dff087299 */ /* 0x000fe40008011605 */
[----:B------:R-:W-:Y:S01]  /*4130*/  UIMAD.WIDE.U32 UR10, UR6, UR22, URZ ;  /* 0x00000016060a72a5 */ /* 0x000fe2000f8e00ff */
[----:B------:R-:W-:Y:S02]  /*4140*/  UMOV UR5, UR19 ;  /* 0x0000001300057c82 */ /* 0x000fe40008000000 */
[----:B------:R-:W-:Y:S03]  /*4150*/  @UP4 USHF.R.U32.HI UR4, URZ, UR23, UR5 ;  /* 0x00000017ff044299 */ /* 0x000fe60008011605 */
[----:B------:R-:W-:Y:S01]  /*4160*/  UMOV UR5, UR25 ;  /* 0x0000001900057c82 */ /* 0x000fe20008000000 */
[----:B------:R-:W-:Y:S02]  /*4170*/  UIMAD UR4, UR42, UR4, URZ ;  /* 0x000000042a0472a4 */ /* 0x000fe4000f8e02ff */
[----:B------:R-:W-:Y:S02]  /*4180*/  @UP4 USHF.R.U32.HI UR7, URZ, UR23, UR5 ;  /* 0x00000017ff074299 */ /* 0x000fe40008011605 */
[----:B------:R-:W-:Y:S02]  /*4190*/  USEL UR5, UR14, UR8, !UP6 ;  /* 0x000000080e057287 */ /* 0x000fe4000f000000 */
[----:B------:R-:W-:Y:S02]  /*41a0*/  UIMAD UR8, UR42, UR7, URZ ;  /* 0x000000072a0872a4 */ /* 0x000fe4000f8e02ff */
[----:B------:R-:W-:Y:S03]  /*41b0*/  UISETP.GE.AND UP0, UPT, UR6, UR4, UPT ;  /* 0x000000040600728c */ /* 0x000fe6000bf06270 */
[----:B------:R-:W-:Y:S01]  /*41c0*/  UMOV UR4, UR11 ;  /* 0x0000000b00047c82 */ /* 0x000fe20008000000 */
[----:B------:R-:W-:Y:S02]  /*41d0*/  UISETP.GE.OR UP0, UPT, UR5, UR8, UP0 ;  /* 0x000000080500728c */ /* 0x000fe40008706670 */
[----:B------:R-:W-:Y:S02]  /*41e0*/  USHF.R.U32.HI UR4, URZ, UR23, UR4 ;  /* 0x00000017ff047299 */ /* 0x000fe40008011604 */
[----:B------:R-:W-:Y:S02]  /*41f0*/  UIMAD.WIDE.U32 UR8, UR5, UR22, URZ ;  /* 0x00000016050872a5 */ /* 0x000fe4000f8e00ff */
[----:B------:R-:W-:Y:S04]  /*4200*/  USEL UR10, UR6, UR4, !UP4 ;  /* 0x00000004060a7287 */ /* 0x000fe8000e000000 */
[----:B------:R-:W-:Y:S01]  /*4210*/  UIADD3 UR11, UPT, UPT, -UR10, URZ, URZ ;  /* 0x000000ff0a0b7290 */ /* 0x000fe2000fffe1ff */
[----:B------:R-:W-:Y:S02]  /*4220*/  @!UP0 UMOV UR4, UR9 ;  /* 0x0000000900048c82 */ /* 0x000fe40008000000 */
[----:B------:R-:W-:Y:S02]  /*4230*/  @!UP0 USHF.R.U32.HI UR4, URZ, UR23, UR4 ;  /* 0x00000017ff048299 */ /* 0x000fe40008011604 */
[----:B------:R-:W-:Y:S02]  /*4240*/  UIMAD UR8, UR42, UR11, UR6 ;  /* 0x0000000b2a0872a4 */ /* 0x000fe4000f8e0206 */
[----:B------:R-:W-:Y:S04]  /*4250*/  @!UP0 USEL UR4, UR5, UR4, !UP4 ;  /* 0x0000000405048287 */ /* 0x000fe8000e000000 */
[----:B------:R-:W-:Y:S02]  /*4260*/  @!UP0 UIMAD UR8, UR7, UR8, UR4 ;  /* 0x00000008070882a4 */ /* 0x000fe4000f8e0204 */
[----:B------:R-:W-:Y:S02]  /*4270*/  @!UP0 UIADD3 UR9, UPT, UPT, UR10, -UR4, URZ ;  /* 0x800000040a098290 */ /* 0x000fe4000fffe0ff */
[----:B------:R-:W-:Y:S02]  /*4280*/  UIADD3 UR4, UPT, UPT, -UR5, URZ, URZ ;  /* 0x000000ff05047290 */ /* 0x000fe4000fffe1ff */
[----:B------:R-:W-:Y:S02]  /*4290*/  UIADD3 UR7, UPT, UPT, -UR6, URZ, URZ ;  /* 0x000000ff06077290 */ /* 0x000fe4000fffe1ff */
[----:B------:R-:W-:Y:S02]  /*42a0*/  @!UP0 UIMAD UR6, UR9, UR42, UR5 ;  /* 0x0000002a090682a4 */ /* 0x000fe4000f8e0205 */
[----:B------:R-:W-:Y:S02]  /*42b0*/  UIMAD UR14, UR15, UR4, UR14 ;  /* 0x000000040f0e72a4 */ /* 0x000fe4000f8e020e */
[----:B------:R-:W-:Y:S01]  /*42c0*/  UIMAD UR13, UR30, UR7, UR13 ;  /* 0x000000071e0d72a4 */ /* 0x000fe2000f8e020d */
[----:B------:R-:W-:Y:S02]  /*42d0*/  @!UP0 UMOV UR5, UR8 ;  /* 0x0000000800058c82 */ /* 0x000fe40008000000 */
[----:B------:R-:W-:Y:S02]  /*42e0*/  UIMAD UR14, UR5, UR15, UR14 ;  /* 0x0000000f050e72a4 */ /* 0x000fe4000f8e020e */
[----:B------:R-:W-:Y:S11]  /*42f0*/  UIMAD UR13, UR6, UR30, UR13 ;  /* 0x0000001e060d72a4 */ /* 0x000ff6000f8e020d */
[----:B------:R-:W-:Y:S01]  /*4300*/  @!UPT UIADD3 URZ, UPT, UPT, URZ, URZ, URZ ;  /* 0x000000fffffff290 */ /* 0x000fe2000fffe0ff */
.L_x_76:
[----:B------:R-:W3:Y:S01]  /*4310*/  @!UP2 LDCU.128 UR8, c[0x0][0xb10] ;  /* 0x00016200ff08a7ac */ /* 0x000ee20008000c00 */
[C---:B----4-:R-:W-:Y:S02]  /*4320*/  ISETP.NE.U32.AND P1, PT, R4.reuse, RZ, PT ;  /* 0x000000ff0400720c */ /* 0x050fe40003f25070 */
[----:B------:R-:W-:Y:S02]  /*4330*/  ISETP.NE.U32.AND P0, PT, R4, RZ, PT ;  /* 0x000000ff0400720c */ /* 0x000fe40003f05070 */
[C---:B------:R-:W-:Y:S02]  /*4340*/  ISETP.NE.AND.EX P1, PT, R5.reuse, RZ, PT, P1 ;  /* 0x000000ff0500720c */ /* 0x040fe40003f25310 */
[----:B------:R-:W-:Y:S01]  /*4350*/  ISETP.NE.AND.EX P0, PT, R5, RZ, PT, P0 ;  /* 0x000000ff0500720c */ /* 0x000fe20003f05300 */
[----:B------:R-:W4:Y:S01]  /*4360*/  @!UP2 LDCU UR5, c[0x0][0xb0c] ;  /* 0x00016180ff05a7ac */ /* 0x000f220008000800 */
[----:B------:R-:W-:Y:S01]  /*4370*/  SHF.L.U32 R9, R15, 0x1f, RZ ;  /* 0x0000001f0f097819 */ /* 0x000fe200000006ff */
[----:B------:R-:W-:Y:S02]  /*4380*/  USHF.L.U32 UR19, UR16, 0x7, URZ ;  /* 0x0000000710137899 */ /* 0x000fe400080006ff */
[----:B------:R-:W-:Y:S02]  /*4390*/  USHF.L.U32 UR18, UR20, 0x7, URZ ;  /* 0x0000000714127899 */ /* 0x000fe400080006ff */
[----:B---3--:R-:W-:Y:S07]  /*43a0*/  UIMAD.WIDE.U32 UR6, UR14, UR8, URZ ;  /* 0x000000080e0672a5 */ /* 0x008fee000f8e00ff */
[----:B------:R-:W-:Y:S01]  /*43b0*/  @!UP2 UMOV UR4, UR7 ;  /* 0x000000070004ac82 */ /* 0x000fe20008000000 */
[----:B----4-:R-:W-:Y:S02]  /*43c0*/  @!UP2 UISETP.NE.AND UP0, UPT, UR5, 0x1, UPT ;  /* 0x000000010500a88c */ /* 0x010fe4000bf05270 */
[----:B------:R-:W-:Y:S02]  /*43d0*/  @!UP2 USHF.R.U32.HI UR4, URZ, UR9, UR4 ;  /* 0x00000009ff04a299 */ /* 0x000fe40008011604 */
[----:B------:R-:W-:Y:S02]  /*43e0*/  UIMAD.WIDE.U32 UR6, UR13, UR11, URZ ;  /* 0x0000000b0d0672a5 */ /* 0x000fe4000f8e00ff */
[----:B------:R-:W-:Y:S02]  /*43f0*/  @!UP2 USEL UR8, UR14, UR4, !UP0 ;  /* 0x000000040e08a287 */ /* 0x000fe4000c000000 */
[----:B------:R-:W-:Y:S03]  /*4400*/  @!UP2 UISETP.NE.AND UP0, UPT, UR10, 0x1, UPT ;  /* 0x000000010a00a88c */ /* 0x000fe6000bf05270 */
[----:B------:R-:W-:Y:S02]  /*4410*/  @!UP2 UMOV UR6, UR7 ;  /* 0x000000070006ac82 */ /* 0x000fe40008000000 */
[----:B------:R-:W3:Y:S02]  /*4420*/  @!UP2 LDCU UR4, c[0x0][0xb20] ;  /* 0x00016400ff04a7ac */ /* 0x000ee40008000800 */
[----:B---3--:R-:W-:Y:S04]  /*4430*/  @!UP2 USHF.R.U32.HI UR6, URZ, UR4, UR6 ;  /* 0x00000004ff06a299 */ /* 0x008fe80008011606 */
[----:B------:R-:W-:Y:S04]  /*4440*/  @!UP2 USEL UR6, UR13, UR6, !UP0 ;  /* 0x000000060d06a287 */ /* 0x000fe8000c000000 */
[----:B------:R-:W-:Y:S02]  /*4450*/  @!UP2 UIADD3 UR4, UPT, UPT, -UR8, UR6, URZ ;  /* 0x000000060804a290 */ /* 0x000fe4000fffe1ff */
[----:B------:R-:W-:Y:S02]  /*4460*/  @!UP2 UIADD3 UR6, UPT, UPT, UR8, -UR6, URZ ;  /* 0x800000060806a290 */ /* 0x000fe4000fffe0ff */
[----:B------:R-:W-:Y:S02]  /*4470*/  @!UP2 UIMAD UR14, UR4, UR5, UR14 ;  /* 0x00000005040ea2a4 */ /* 0x000fe4000f8e020e */
[----:B------:R-:W-:Y:S01]  /*4480*/  @!UP2 UIMAD UR13, UR6, UR10, UR13 ;  /* 0x0000000a060da2a4 */ /* 0x000fe2000f8e020d */
[----:B------:R-:W-:Y:S11]  /*4490*/  BRA.U UP3, `(.L_x_77) ;  /* 0x0000000103107547 */ /* 0x000ff6000b800000 */
[----:B--2---:R-:W-:Y:S04]  /*44a0*/  MOV R0, UR37 ;  /* 0x0000002500007c02 */ /* 0x004fe80008000f00 */
[----:B------:R-:W-:Y:S04]  /*44b0*/  SHF.L.U32 R11, R0, 0x1f, RZ ;  /* 0x0000001f000b7819 */ /* 0x000fe800000006ff */
[----:B------:R-:W2:Y:S02]  /*44c0*/  SYNCS.PHASECHK.TRANS64.TRYWAIT P2, [UR21+0x68], R11 ;  /* 0x0000680bff0075a7 */ /* 0x000ea40008041115 */
[----:B--2---:R-:W-:Y:S05]  /*44d0*/  @!P2 BRA `(.L_x_78) ;  /* 0x00000048006ca947 */ /* 0x004fea0003800000 */
.L_x_77:
[----:B------:R-:W-:Y:S05]  /*44e0*/  @!P1 BRA `(.L_x_79) ;  /* 0x0000000000309947 */ /* 0x000fea0003800000 */
[----:B------:R-:W-:Y:S01]  /*44f0*/  ISETP.NE.U32.AND P1, PT, R2, RZ, PT ;  /* 0x000000ff0200720c */ /* 0x000fe20003f25070 */
[----:B------:R-:W3:Y:S01]  /*4500*/  LDCU.64 UR4, c[0x0][0x358] ;  /* 0x00006b00ff0477ac */ /* 0x000ee20008000a00 */
[----:B------:R-:W-:Y:S02]  /*4510*/  IMAD.MOV.U32 R158, RZ, RZ, 0x1 ;  /* 0x00000001ff9e7424 */ /* 0x000fe400078e00ff */
[----:B------:R-:W-:Y:S11]  /*4520*/  ISETP.NE.AND.EX P1, PT, R3, RZ, PT, P1 ;  /* 0x000000ff0300720c */ /* 0x000ff60003f25310 */
[----:B------:R-:W-:Y:S02]  /*4530*/  @!UPT UIADD3 URZ, UPT, UPT, URZ, URZ, URZ ;  /* 0x000000fffffff290 */ /* 0x000fe4000fffe0ff */
[----:B--2---:R-:W2:Y:S01]  /*4540*/  @P1 LDC.64 R10, c[0x0][0x888] ;  /* 0x00022200ff0a1b82 */ /* 0x004ea20000000a00 */
[----:B------:R-:W-:Y:S04]  /*4550*/  @P1 IMAD R0, R4, UR36, RZ ;  /* 0x0000002404001c24 */ /* 0x000fe8000f8e02ff */
[----:B--2---:R-:W-:Y:S04]  /*4560*/  @P1 IMAD.WIDE R10, R0, 0x4, R10 ;  /* 0x00000004000a1825 */ /* 0x004fe800078e020a */
[----:B------:R-:W-:Y:S01]  /*4570*/  HFMA2 R0, -RZ, RZ, 0, 5.9604644775390625e-08 ;  /* 0x00000001ff007431 */ /* 0x000fe200000001ff */
[----:B---3-5:R3:W5:Y:S04]  /*4580*/  @P1 LDG.E R73, desc[UR4][R10.64] ;  /* 0x000000040a491981 */ /* 0x028768000c1e1900 */
[----:B------:R-:W-:Y:S01]  /*4590*/  @!P1 PRMT R158, R0, 0x7610, R158 ;  /* 0x00007610009e9816 */ /* 0x000fe2000000009e */
[----:B---3--:R-:W4:Y:S06]  /*45a0*/  @!P1 LDC R73, c[0x0][0x880] ;  /* 0x00022000ff499b82 */ /* 0x008f2c0000000800 */
.L_x_79:
[----:B----45:R-:W-:Y:S01]  /*45b0*/  @!P0 FSETP.EQ.AND P1, PT, R73, RZ, PT ;  /* 0x000000ff4900820b */ /* 0x030fe20003f22000 */
[----:B------:R-:W-:Y:S01]  /*45c0*/  @!UPT UIADD3 URZ, UPT, UPT, URZ, URZ, URZ ;  /* 0x000000fffffff290 */ /* 0x000fe2000fffe0ff */
[----:B------:R-:W-:Y:S11]  /*45d0*/  @!P0 BRA `(.L_x_80) ;  /* 0x0000000000188947 */ /* 0x000ff60003800000 */
[----:B------:R-:W-:Y:S02]  /*45e0*/  LOP3.LUT P0, RZ, R158, 0xff, RZ, 0xc0, !PT ;  /* 0x000000ff9eff7812 */ /* 0x000fe4000780c0ff */
[----:B------:R-:W-:Y:S04]  /*45f0*/  ISETP.NE.U32.AND P1, PT, R2, RZ, PT ;  /* 0x000000ff0200720c */ /* 0x000fe80003f25070 */
[----:B------:R-:W-:Y:S04]  /*4600*/  ISETP.NE.AND.EX P1, PT, R3, RZ, PT, P1 ;  /* 0x000000ff0300720c */ /* 0x000fe80003f25310 */
[----:B------:R-:W-:Y:S03]  /*4610*/  PLOP3.LUT P1, PT, P1, PT, PT, 0x8, 0x80 ;  /* 0x000000000080781c */ /* 0x000fe60000f2e170 */
[----:B------:R-:W-:Y:S11]  /*4620*/  @P0 FSETP.EQ.AND P1, PT, R73, RZ, PT ;  /* 0x000000ff4900020b */ /* 0x000ff60003f22000 */
[----:B------:R-:W-:Y:S02]  /*4630*/  @!UPT UIADD3 URZ, UPT, UPT, URZ, URZ, URZ ;  /* 0x000000fffffff290 */ /* 0x000fe4000fffe0ff */
.L_x_80:
[----:B------:R-:W3:Y:S01]  /*4640*/  SYNCS.PHASECHK.TRANS64.TRYWAIT P2, [UR21+0x50], R9 ;  /* 0x00005009ff0075a7 */ /* 0x000ee20008041115 */
[----:B------:R-:W-:Y:S04]  /*4650*/  ELECT P0, URZ, PT ;  /* 0x0000000000ff782f */ /* 0x000fe80003800000 */
[----:B------:R-:W-:Y:S11]  /*4660*/  PLOP3.LUT P1, PT, P1, P0, PT, 0xf2, 0x2f ;  /* 0x00000000002f781c */ /* 0x000ff60000f21e72 */
[----:B------:R-:W-:Y:S02]  /*4670*/  @!UPT UIADD3 URZ, UPT, UPT, URZ, URZ, URZ ;  /* 0x000000fffffff290 */ /* 0x000fe4000fffe0ff */
[----:B------:R-:W-:Y:S05]  /*4680*/  @!P1 IADD3 R8, P0, PT, R16, 0x580, RZ ;  /* 0x0000058010089810 */ /* 0x000fea0007f1e0ff */
[----:B------:R-:W-:Y:S01]  /*4690*/  @!P1 IMAD.X R6, RZ, RZ, R17, P0 ;  /* 0x000000ffff069224 */ /* 0x000fe200000e0611 */
[----:B---3--:R-:W-:Y:S07]  /*46a0*/  @!P2 BRA `(.L_x_81) ;  /* 0x000000480010a947 */ /* 0x008fee0003800000 */
.L_x_143:
[----:B------:R-:W-:Y:S01]  /*46b0*/  @!P1 R2UR UR5, R8 ;  /* 0x00000000080592ca */ /* 0x000fe200000e0000 */
[----:B------:R-:W-:Y:S01]  /*46c0*/  VOTEU.ALL UP0, P1 ;  /* 0x0000000000ff7886 */ /* 0x000fe20000800000 */
[----:B------:R-:W-:Y:S01]  /*46d0*/  @!P1 R2UR UR4, R6 ;  /* 0x00000000060492ca */ /* 0x000fe200000e0000 */
[----:B--2---:R-:W-:Y:S01]  /*46e0*/  @!P1 IMAD.MOV.U32 R0, RZ, RZ, 0x2000 ;  /* 0x00002000ff009424 */ /* 0x004fe200078e00ff */
[----:B------:R-:W-:Y:S01]  /*46f0*/  UMOV UR8, 0x0 ;  /* 0x0000000000087882 */ /* 0x000fe20000000000 */
[----:B------:R-:W-:Y:S01]  /*4700*/  UMOV UR9, 0x10000000 ;  /* 0x1000000000097882 */ /* 0x000fe20000000000 */
[----:B------:R-:W-:Y:S01]  /*4710*/  @!UP0 UIADD3 UR16, UPT, UPT, UR21, 0x200, URZ ;  /* 0x0000020015108890 */ /* 0x000fe2000fffe0ff */
[----:B------:R-:W-:Y:S01]  /*4720*/  VIADD R14, R14, 0x1 ;  /* 0x000000010e0e7836 */ /* 0x000fe20000000000 */
[----:B------:R-:W-:Y:S01]  /*4730*/  VOTEU.ALL UP0, P1 ;  /* 0x0000000000ff7886 */ /* 0x000fe20000800000 */
[----:B------:R-:W-:Y:S01]  /*4740*/  UMOV UR20, UR36 ;  /* 0x0000002400147c82 */ /* 0x000fe20008000000 */
[----:B------:R-:W-:Y:S03]  /*4750*/  UPRMT UR6, UR45, 0x654, UR17 ;  /* 0x000006542d067896 */ /* 0x000fe60008000011 */
[----:B------:R-:W-:Y:S02]  /*4760*/  IMAD.U32 R10, RZ, RZ, UR5 ;  /* 0x00000005ff0a7e24 */ /* 0x000fe4000f8e00ff */
[----:B------:R-:W-:Y:S03]  /*4770*/  IMAD.U32 R11, RZ, RZ, UR4 ;  /* 0x00000004ff0b7e24 */ /* 0x000fe6000f8e00ff */
[----:B------:R-:W-:Y:S02]  /*4780*/  @!P1 R2UR UR4, R10 ;  /* 0x000000000a0492ca */ /* 0x000fe400000e0000 */
[----:B------:R-:W-:Y:S11]  /*4790*/  @!P1 R2UR UR5, R11 ;  /* 0x000000000b0592ca */ /* 0x000ff600000e0000 */
[----:B------:R-:W-:Y:S02]  /*47a0*/  @!UPT UIADD3 URZ, UPT, UPT, URZ, URZ, URZ ;  /* 0x000000fffffff290 */ /* 0x000fe4000fffe0ff */
[----:B------:R2:W-:Y:S01]  /*47b0*/  @!UP0 UTMALDG.3D [UR16], [UR4], desc[UR8] ;  /* 0x00000810040085b4 */ /* 0x0005e20008011000 */
[----:B------:R2:W-:Y:S01]  /*47c0*/  @!P1 SYNCS.ARRIVE.TRANS64.RED.A0TR RZ, [UR21+0x40], R0 ;  /* 0x00004000ffff99a7 */ /* 0x0005e20008300415 */
[----:B------:R-:W-:Y:S01]  /*47d0*/  SYNCS.ARRIVE.TRANS64.RED.A1T0 RZ, [UR6], RZ ;  /* 0x000000ffffff79a7 */ /* 0x000fe20008100406 */
[----:B------:R-:W3:Y:S02]  /*47e0*/  SYNCS.PHASECHK.TRANS64.TRYWAIT P0, [UR21+0x58], R9 ;  /* 0x00005809ff0075a7 */ /* 0x000ee40008001115 */
[----:B--23--:R-:W-:Y:S05]  /*47f0*/  @!P0 BRA `(.L_x_82) ;  /* 0x0000004400d48947 */ /* 0x00cfea0003800000 */
.L_x_145:
[----:B------:R-:W-:Y:S01]  /*4800*/  @!P1 IADD3 R6, P0, PT, R16, 0x580, RZ ;  /* 0x0000058010069810 */ /* 0x000fe20007f1e0ff */
[----:B------:R-:W-:Y:S01]  /*4810*/  VOTEU.ALL UP0, P1 ;  /* 0x0000000000ff7886 */ /* 0x000fe20000800000 */
[----:B------:R-:W-:Y:S01]  /*4820*/  UMOV UR6, 0x0 ;  /* 0x0000000000067882 */ /* 0x000fe20000000000 */
[----:B------:R-:W-:Y:S01]  /*4830*/  UMOV UR7, 0x10000000 ;  /* 0x1000000000077882 */ /* 0x000fe20000000000 */
[----:B------:R-:W-:Y:S01]  /*4840*/  @!P1 R2UR UR5, R6 ;  /* 0x00000000060592ca */ /* 0x000fe200000e0000 */
[----:B--2---:R-:W-:Y:S01]  /*4850*/  @!P1 IMAD.X R0, RZ, RZ, R17, P0 ;  /* 0x000000ffff009224 */ /* 0x004fe200000e0611 */
[----:B------:R-:W-:Y:S01]  /*4860*/  @!UP0 UIADD3 UR10, UPT, UPT, UR18, 0x40, URZ ;  /* 0x00000040120a8890 */ /* 0x000fe2000fffe0ff */
[----:B------:R-:W-:Y:S01]  /*4870*/  R2UR UR16, R160 ;  /* 0x00000000a01072ca */ /* 0x000fe200000e0000 */
[----:B------:R-:W-:Y:S01]  /*4880*/  @!UP0 UIADD3 UR8, UPT, UPT, UR21, 0x2200, URZ ;  /* 0x0000220015088890 */ /* 0x000fe2000fffe0ff */
[----:B------:R-:W-:Y:S01]  /*4890*/  ISETP.NE.AND P0, PT, R14, 0x2, PT ;  /* 0x000000020e00780c */ /* 0x000fe20003f05270 */
[----:B------:R-:W-:Y:S01]  /*48a0*/  @!UP0 UIADD3 UR9, UPT, UPT, UR21, 0x48, URZ ;  /* 0x0000004815098890 */ /* 0x000fe2000fffe0ff */
[----:B------:R-:W-:Y:S01]  /*48b0*/  @!P1 R2UR UR4, R0 ;  /* 0x00000000000492ca */ /* 0x000fe200000e0000 */
[----:B------:R-:W-:Y:S01]  /*48c0*/  VOTEU.ALL UP0, P1 ;  /* 0x0000000000ff7886 */ /* 0x000fe20000800000 */
[----:B------:R-:W-:Y:S01]  /*48d0*/  UMOV UR11, UR19 ;  /* 0x00000013000b7c82 */ /* 0x000fe20008000000 */
[----:B------:R-:W-:Y:S01]  /*48e0*/  UMOV UR12, UR36 ;  /* 0x00000024000c7c82 */ /* 0x000fe20008000000 */
[----:B------:R-:W-:Y:S01]  /*48f0*/  SEL R0, RZ, 0x1, P0 ;  /* 0x00000001ff007807 */ /* 0x000fe20000000000 */
[----:B------:R-:W-:Y:S01]  /*4900*/  UIADD3 UR20, UPT, UPT, UR13, UR63, URZ ;  /* 0x0000003f0d147290 */ /* 0x000fe2000fffe0ff */
[----:B------:R-:W-:Y:S01]  /*4910*/  IMAD.U32 R8, RZ, RZ, UR5 ;  /* 0x00000005ff087e24 */ /* 0x000fe2000f8e00ff */
[----:B------:R-:W-:Y:S01]  /*4920*/  LOP3.LUT R15, R15, 0x1, RZ, 0x3c, !PT ;  /* 0x000000010f0f7812 */ /* 0x000fe200078e3cff */
[----:B------:R-:W-:Y:S01]  /*4930*/  UPLOP3.LUT UP3, UPT, UPT, UPT, UPT, 0x80, 0x8 ;  /* 0x000000000008789c */ /* 0x000fe20003f6f070 */
[----:B------:R-:W-:Y:S01]  /*4940*/  LOP3.LUT R13, R13, R0, RZ, 0x3c, !PT ;  /* 0x000000000d0d7212 */ /* 0x000fe200078e3cff */
[----:B------:R-:W-:Y:S01]  /*4950*/  UIADD3 UR16, UPT, UPT, UR14, UR16, URZ ;  /* 0x000000100e107290 */ /* 0x000fe2000fffe0ff */
[----:B------:R-:W-:Y:S01]  /*4960*/  SEL R14, R14, RZ, P0 ;  /* 0x000000ff0e0e7207 */ /* 0x000fe20000000000 */
[----:B------:R-:W-:Y:S01]  /*4970*/  UMOV UR36, UR26 ;  /* 0x0000001a00247c82 */ /* 0x000fe20008000000 */
[----:B------:R-:W-:Y:S01]  /*4980*/  IMAD.U32 R9, RZ, RZ, UR4 ;  /* 0x00000004ff097e24 */ /* 0x000fe2000f8e00ff */
[----:B------:R-:W-:Y:S04]  /*4990*/  @!P1 R2UR UR4, R8 ;  /* 0x00000000080492ca */ /* 0x000fe800000e0000 */
[----:B------:R-:W-:Y:S11]  /*49a0*/  @!P1 R2UR UR5, R9 ;  /* 0x00000000090592ca */ /* 0x000ff600000e0000 */
[----:B------:R-:W-:Y:S02]  /*49b0*/  @!UPT UIADD3 URZ, UPT, UPT, URZ, URZ, URZ ;  /* 0x000000fffffff290 */ /* 0x000fe4000fffe0ff */
[----:B------:R2:W-:Y:S01]  /*49c0*/  @!UP0 UTMALDG.3D [UR8], [UR4], desc[UR6] ;  /* 0x00000608040085b4 */ /* 0x0005e20008011000 */
[----:B------:R2:W-:Y:S01]  /*49d0*/  @!P1 SYNCS.ARRIVE.TRANS64.RED.A0TR RZ, [UR21+0x48], R7 ;  /* 0x00004807ffff99a7 */ /* 0x0005e20008300415 */
[----:B------:R-:W-:Y:S01]  /*49e0*/  SYNCS.ARRIVE.TRANS64.RED.A1T0 RZ, [UR33], RZ ;  /* 0x000000ffffff79a7 */ /* 0x000fe20008100421 */
[----:B------:R-:W-:Y:S05]  /*49f0*/  BRA.U UP1, `(.L_x_83) ;  /* 0xfffffff501247547 */ /* 0x000fea000b83ffff */
[----:B------:R-:W-:-:S04]  /*4a00*/  SHF.L.U32 R3, R15, 0x1f, RZ ;  /* 0x0000001f0f037819 */ /* 0x000fc800000006ff */
[----:B------:R-:W3:Y:S02]  /*4a10*/  SYNCS.PHASECHK.TRANS64.TRYWAIT P0, [UR21+0x50], R3 ;  /* 0x00005003ff0075a7 */ /* 0x000ee40008001115 */
[----:B---3--:R-:W-:Y:S05]  /*4a20*/  @!P0 BRA `(.L_x_84) ;  /* 0x0000004400608947 */ /* 0x008fea0003800000 */
.L_x_147:
[----:B---3--:R-:W-:-:S07]  /*4a30*/  MOV R0, UR21 ;  /* 0x0000001500007c02 */ /* 0x008fce0008000f00 */
.L_x_85:
[----:B---3--:R-:W-:-:S04]  /*4a40*/  SHF.L.U32 R3, R15, 0x1f, RZ ;  /* 0x0000001f0f037819 */ /* 0x008fc800000006ff */
[----:B------:R3:W4:Y:S03]  /*4a50*/  SYNCS.PHASECHK.TRANS64.TRYWAIT P0, [R0+URZ+0x58], R3 ;  /* 0x00005803000075a7 */ /* 0x00072600080011ff */
[----:B----4-:R-:W-:Y:S05]  /*4a60*/  @!P0 NANOSLEEP.SYNCS 0x989680 ;  /* 0x009896800000895d */ /* 0x010fea0003900000 */
[----:B------:R-:W4:Y:S02]  /*4a70*/  @!P0 SYNCS.PHASECHK.TRANS64 P0, [R0+URZ+0x58], R3 ;  /* 0x00005803000085a7 */ /* 0x000f2400080010ff */
[----:B-12-4-:R-:W-:Y:S05]  /*4a80*/  @P0 EXIT ;  /* 0x000000000000094d */ /* 0x016fea0003800000 */
[----:B------:R-:W-:Y:S05]  /*4a90*/  BRA `(.L_x_85) ;  /* 0xfffffffc00e87947 */ /* 0x000fea000383ffff */
.L_x_74:
[----:B------:R-:W-:-:S06]  /*4aa0*/  UISETP.GE.AND UP0, UPT, UR17, 0x4, UPT ;  /* 0x000000041100788c */ /* 0x000fcc000bf06270 */
[----:B------:R-:W-:-:S13]  /*4ab0*/  PLOP3.LUT P0, PT, PT, PT, UP0, 0x80, 0x8 ;  /* 0x000000000008781c */ /* 0x000fda0003f0f008 */
[----:B------:R-:W-:Y:S05]  /*4ac0*/  @!P0 EXIT ;  /* 0x000000000000894d */ /* 0x000fea0003800000 */
[----:B------:R-:W-:Y:S01]  /*4ad0*/  BAR.SYNC.DEFER_BLOCKING 0x6, 0xa0 ;  /* 0x0182800000007b1d */ /* 0x000fe20000010000 */
[C---:B------:R-:W-:Y:S01]  /*4ae0*/  IMAD.SHL.U32 R4, R170.reuse, 0x40, RZ ;  /* 0x00000040aa047824 */ /* 0x040fe200078e00ff */
[C---:B------:R-:W-:Y:S01]  /*4af0*/  LOP3.LUT R178, R170.reuse, 0x60, RZ, 0xc0, !PT ;  /* 0x00000060aab27812 */ /* 0x040fe200078ec0ff */
[C---:B------:R-:W-:Y:S01]  /*4b00*/  IMAD.SHL.U32 R137, R170.reuse, 0x8, RZ ;  /* 0x00000008aa897824 */ /* 0x040fe200078e00ff */
[C---:B------:R-:W-:Y:S01]  /*4b10*/  LOP3.LUT R176, R170.reuse, 0x2, RZ, 0xc0, !PT ;  /* 0x00000002aab07812 */ /* 0x040fe200078ec0ff */
[----:B------:R-:W-:Y:S01]  /*4b20*/  IMAD.U32 R69, R170, 0x10000, RZ ;  /* 0x00010000aa457824 */ /* 0x000fe200078e00ff */
[----:B------:R-:W-:Y:S02]  /*4b30*/  UMOV UR44, 0x400 ;  /* 0x00000400002c7882 */ /* 0x000fe40000000000 */
[----:B------:R-:W1:Y:S01]  /*4b40*/  LDC.64 R156, c[0x0][0x8b0] ;  /* 0x00022c00ff9c7b82 */ /* 0x000e620000000a00 */
[----:B------:R-:W-:Y:S01]  /*4b50*/  ULEA UR44, UR45, UR44, 0x18 ;  /* 0x0000002c2d2c7291 */ /* 0x000fe2000f8ec0ff */
[----:B------:R-:W-:Y:S01]  /*4b60*/  LOP3.LUT R6, R4, 0x180, RZ, 0xc0, !PT ;  /* 0x0000018004067812 */ /* 0x000fe200078ec0ff */
[----:B------:R-:W-:Y:S01]  /*4b70*/  HFMA2 R68, -RZ, RZ, 0, 0 ;  /* 0x00000000ff447431 */ /* 0x000fe200000001ff */
[----:B------:R-:W-:Y:S01]  /*4b80*/  LOP3.LUT R69, R69, 0x600000, RZ, 0xc0, !PT ;  /* 0x0060000045457812 */ /* 0x000fe200078ec0ff */
[----:B------:R-:W-:Y:S01]  /*4b90*/  UIADD3 UR4, UPT, UPT, UR44, 0x4200, URZ ;  /* 0x000042002c047890 */ /* 0x000fe2000fffe0ff */
[----:B------:R-:W-:Y:S01]  /*4ba0*/  LOP3.LUT R137, R6, 0x30, R137, 0xf8, !PT ;  /* 0x0000003006897812 */ /* 0x000fe200078ef889 */
[----:B------:R-:W-:Y:S01]  /*4bb0*/  IMAD.MOV.U32 R168, RZ, RZ, RZ ;  /* 0x000000ffffa87224 */ /* 0x000fe200078e00ff */
[----:B------:R-:W2:Y:S01]  /*4bc0*/  LDC.64 R138, c[0x0][0x8a8] ;  /* 0x00022a00ff8a7b82 */ /* 0x000ea20000000a00 */
[----:B------:R-:W-:Y:S01]  /*4bd0*/  LOP3.LUT R170, R170, 0x4, RZ, 0xc0, !PT ;  /* 0x00000004aaaa7812 */ /* 0x000fe200078ec0ff */
[----:B------:R-:W-:Y:S01]  /*4be0*/  IMAD.MOV.U32 R162, RZ, RZ, RZ ;  /* 0x000000ffffa27224 */ /* 0x000fe200078e00ff */
[----:B------:R-:W-:-:S02]  /*4bf0*/  LOP3.LUT R137, R137, 0x1e40, R4, 0xf8, !PT ;  /* 0x00001e4089897812 */ /* 0x000fc400078ef804 */
[----:B------:R-:W-:Y:S01]  /*4c00*/  CS2R R166, SRZ ;  /* 0x0000000000a67805 */ /* 0x000fe2000001ff00 */
[----:B------:R-:W-:Y:S01]  /*4c10*/  IMAD.MOV.U32 R165, RZ, RZ, RZ ;  /* 0x000000ffffa57224 */ /* 0x000fe200078e00ff */
[----:B------:R-:W-:Y:S01]  /*4c20*/  IADD3 R169, PT, PT, -R170, 0x2, RZ ;  /* 0x00000002aaa97810 */ /* 0x000fe20007ffe1ff */
[----:B------:R-:W-:Y:S01]  /*4c30*/  IMAD.MOV R164, RZ, RZ, -R176 ;  /* 0x000000ffffa47224 */ /* 0x000fe200078e0ab0 */
[----:B------:R-:W-:Y:S01]  /*4c40*/  IADD3 R171, PT, PT, R137, UR44, RZ ;  /* 0x0000002c89ab7c10 */ /* 0x000fe2000fffe0ff */
[----:B------:R-:W3:Y:S01]  /*4c50*/  LDS R0, [UR44+0x120] ;  /* 0x0001202cff007984 */ /* 0x000ee20008000800 */
[----:B------:R-:W-:Y:S01]  /*4c60*/  IMAD.MOV R163, RZ, RZ, -R170 ;  /* 0x000000ffffa37224 */ /* 0x000fe200078e0aaa */
[----:B------:R-:W-:Y:S01]  /*4c70*/  MOV R177, UR4 ;  /* 0x0000000400b17c02 */ /* 0x000fe20008000f00 */
[----:B------:R-:W4:Y:S01]  /*4c80*/  LDCU UR58, c[0x0][0x370] ;  /* 0x00006e00ff3a77ac */ /* 0x000f220008000800 */
[----:B------:R-:W-:Y:S01]  /*4c90*/  VIADD R171, R171, 0x200 ;  /* 0x00000200abab7836 */ /* 0x000fe20000000000 */
[----:B------:R-:W1:Y:S01]  /*4ca0*/  LDCU UR43, c[0x0][0xb0c] ;  /* 0x00016180ff2b77ac */ /* 0x000e620008000800 */
[----:B------:R-:W1:Y:S01]  /*4cb0*/  LDCU UR39, c[0x0][0xb30] ;  /* 0x00016600ff2777ac */ /* 0x000e620008000800 */
[----:B------:R-:W1:Y:S01]  /*4cc0*/  LDCU.64 UR56, c[0x0][0x888] ;  /* 0x00011100ff3877ac */ /* 0x000e620008000a00 */
[----:B------:R-:W1:Y:S01]  /*4cd0*/  LDCU.64 UR40, c[0x0][0xb28] ;  /* 0x00016500ff2877ac */ /* 0x000e620008000a00 */
[----:B------:R-:W1:Y:S01]  /*4ce0*/  LDCU.64 UR60, c[0x0][0x890] ;  /* 0x00011200ff3c77ac */ /* 0x000e620008000a00 */
[----:B------:R-:W1:Y:S01]  /*4cf0*/  LDCU.128 UR52, c[0x0][0xb10] ;  /* 0x00016200ff3477ac */ /* 0x000e620008000c00 */
[----:B------:R-:W1:Y:S01]  /*4d00*/  LDCU UR47, c[0x0][0x374] ;  /* 0x00006e80ff2f77ac */ /* 0x000e620008000800 */
[----:B------:R-:W-:Y:S01]  /*4d10*/  UIADD3 UR62, UPT, UPT, UR44, 0x200, URZ ;  /* 0x000002002c3e7890 */ /* 0x000fe2000fffe0ff */
[----:B-1234-:R-:W-:-:S11]  /*4d20*/  IMAD.IADD R69, R0, 0x1, R69 ;  /* 0x0000000100457824 */ /* 0x01efd600078e0245 */
.L_x_112:
[C---:B------:R-:W-:Y:S02]  /*4d30*/  LEA R3, R162.reuse, UR44, 0x3 ;  /* 0x0000002ca2037c11 */ /* 0x040fe4000f8e18ff */
[----:B------:R-:W-:Y:S02]  /*4d40*/  SHF.L.U32 R0, R167, 0x1f, RZ ;  /* 0x0000001fa7007819 */ /* 0x000fe400000006ff */
[----:B-1----:R-:W-:Y:S02]  /*4d50*/  LEA R5, R162, UR44, 0x4 ;  /* 0x0000002ca2057c11 */ /* 0x002fe4000f8e20ff */
[----:B------:R-:W1:Y:S02]  /*4d60*/  SYNCS.PHASECHK.TRANS64.TRYWAIT P0, [R3+URZ+0x70], R0 ;  /* 0x00007000030075a7 */ /* 0x000e6400080011ff */
[----:B-1----:R-:W-:Y:S05]  /*4d70*/  @!P0 BRA `(.L_x_86) ;  /* 0x0000004000a48947 */ /* 0x002fea0003800000 */
.L_x_148:
        /* <DEDUP_REMOVED lines=11> */
[----:B------:R-:W-:Y:S01]  /*4e30*/  PLOP3.LUT P0, PT, PT, PT, UP1, 0x80, 0x8 ;  /* 0x000000000008781c */ /* 0x000fe20003f0f018 */
[----:B------:R-:W-:Y:S11]  /*4e40*/  UP2UR UR46, UPR, URZ, 0x2 ;  /* 0x00000002ff2e7883 */ /* 0x000ff60008000000 */
[----:B------:R-:W-:Y:S01]  /*4e50*/  @!UPT UIADD3 URZ, UPT, UPT, URZ, URZ, URZ ;  /* 0x000000fffffff290 */ /* 0x000fe2000fffe0ff */
[----:B-1----:R-:W-:Y:S02]  /*4e60*/  @P0 SHF.R.U32.HI R0, RZ, 0x10, R5 ;  /* 0x00000010ff000819 */ /* 0x002fe40000011605 */
        /* <DEDUP_REMOVED lines=12> */
[----:B------:R-:W2:Y:S01]  /*4f30*/  LDCU UR12, c[0x0][0xb20] ;  /* 0x00016400ff0c77ac */ /* 0x000ea20008000800 */
[----:B------:R-:W-:Y:S02]  /*4f40*/  UIMAD.WIDE.U32 UR4, UR47, UR55, URZ ;  /* 0x000000372f0472a5 */ /* 0x000fe4000f8e00ff */
[----:B------:R-:W-:Y:S02]  /*4f50*/  UIMAD.WIDE.U32 UR6, UR58, UR52, URZ ;  /* 0x000000343a0672a5 */ /* 0x000fe4000f8e00ff */
[----:B------:R-:W-:Y:S02]  /*4f60*/  UISETP.NE.AND UP0, UPT, UR54, 0x1, UPT ;  /* 0x000000013600788c */ /* 0x000fe4000bf05270 */
[----:B------:R-:W-:Y:S02]  /*4f70*/  UIMAD.WIDE.U32 UR8, UR37, UR55, URZ ;  /* 0x00000037250872a5 */ /* 0x000fe4000f8e00ff */
[----:B------:R-:W-:Y:S02]  /*4f80*/  UIMAD.WIDE.U32 UR10, UR38, UR52, URZ ;  /* 0x00000034260a72a5 */ /* 0x000fe4000f8e00ff */
[----:B------:R-:W-:Y:S02]  /*4f90*/  UISETP.NE.AND UP1, UPT, UR43, 0x1, UPT ;  /* 0x000000012b00788c */ /* 0x000fe4000bf25270 */
[----:B------:R-:W-:Y:S01]  /*4fa0*/  UISETP.NE.AND UP2, UPT, UR42, 0x1, UPT ;  /* 0x000000012a00788c */ /* 0x000fe2000bf45270 */
[----:B------:R-:W-:Y:S02]  /*4fb0*/  UMOV UR4, UR5 ;  /* 0x0000000500047c82 */ /* 0x000fe40008000000 */
[----:B--2---:R-:W-:Y:S03]  /*4fc0*/  USHF.R.U32.HI UR5, URZ, UR12, UR4 ;  /* 0x0000000cff057299 */ /* 0x004fe60008011604 */
[----:B------:R-:W-:Y:S02]  /*4fd0*/  UMOV UR4, UR7 ;  /* 0x0000000700047c82 */ /* 0x000fe40008000000 */
[----:B------:R-:W-:Y:S02]  /*4fe0*/  USHF.R.U32.HI UR7, URZ, UR53, UR4 ;  /* 0x00000035ff077299 */ /* 0x000fe40008011604 */
[----:B------:R-:W-:Y:S02]  /*4ff0*/  USEL UR4, UR47, UR5, !UP0 ;  /* 0x000000052f047287 */ /* 0x000fe4000c000000 */
[----:B------:R-:W-:Y:S01]  /*5000*/  USEL UR7, UR58, UR7, !UP1 ;  /* 0x000000073a077287 */ /* 0x000fe2000c800000 */
[----:B------:R-:W-:Y:S01]  /*5010*/  UMOV UR5, UR9 ;  /* 0x0000000900057c82 */ /* 0x000fe20008000000 */
[----:B------:R-:W-:Y:S02]  /*5020*/  UIMAD.WIDE.U32 UR8, UR4, UR40, URZ ;  /* 0x00000028040872a5 */ /* 0x000fe4000f8e00ff */
[----:B------:R-:W-:Y:S03]  /*5030*/  USHF.R.U32.HI UR6, URZ, UR12, UR5 ;  /* 0x0000000cff067299 */ /* 0x000fe60008011605 */
[----:B------:R-:W-:Y:S01]  /*5040*/  UMOV UR5, UR11 ;  /* 0x0000000b00057c82 */ /* 0x000fe20008000000 */
[----:B------:R-:W-:Y:S02]  /*5050*/  UIMAD.WIDE.U32 UR10, UR7, UR40, URZ ;  /* 0x00000028070a72a5 */ /* 0x000fe4000f8e00ff */
[----:B------:R-:W-:Y:S02]  /*5060*/  USHF.R.U32.HI UR12, URZ, UR53, UR5 ;  /* 0x00000035ff0c7299 */ /* 0x000fe40008011605 */
[----:B------:R-:W-:Y:S01]  /*5070*/  USEL UR6, UR37, UR6, !UP0 ;  /* 0x0000000625067287 */ /* 0x000fe2000c000000 */
[----:B------:R-:W-:Y:S02]  /*5080*/  UMOV UR5, UR9 ;  /* 0x0000000900057c82 */ /* 0x000fe40008000000 */
[----:B------:R-:W-:Y:S01]  /*5090*/  UMOV UR10, UR11 ;  /* 0x0000000b000a7c82 */ /* 0x000fe20008000000 */
[----:B------:R-:W-:Y:S02]  /*50a0*/  @UP2 USHF.R.U32.HI UR4, URZ, UR41, UR5 ;  /* 0x00000029ff042299 */ /* 0x000fe40008011605 */
[----:B------:R-:W-:Y:S02]  /*50b0*/  @UP2 USHF.R.U32.HI UR7, URZ, UR41, UR10 ;  /* 0x00000029ff072299 */ /* 0x000fe4000801160a */
[----:B------:R-:W-:Y:S02]  /*50c0*/  UIMAD UR4, UR42, UR4, URZ ;  /* 0x000000042a0472a4 */ /* 0x000fe4000f8e02ff */
[----:B------:R-:W-:Y:S02]  /*50d0*/  UIMAD.WIDE.U32 UR10, UR6, UR40, URZ ;  /* 0x00000028060a72a5 */ /* 0x000fe4000f8e00ff */
[----:B------:R-:W-:Y:S02]  /*50e0*/  USEL UR5, UR38, UR12, !UP1 ;  /* 0x0000000c26057287 */ /* 0x000fe4000c800000 */
[----:B------:R-:W-:Y:S02]  /*50f0*/  UIMAD UR8, UR42, UR7, URZ ;  /* 0x000000072a0872a4 */ /* 0x000fe4000f8e02ff */
[----:B------:R-:W-:Y:S03]  /*5100*/  UISETP.GE.AND UP0, UPT, UR6, UR4, UPT ;  /* 0x000000040600728c */ /* 0x000fe6000bf06270 */
[----:B------:R-:W-:Y:S01]  /*5110*/  UMOV UR4, UR11 ;  /* 0x0000000b00047c82 */ /* 0x000fe20008000000 */
[----:B------:R-:W-:Y:S02]  /*5120*/  UISETP.GE.OR UP0, UPT, UR5, UR8, UP0 ;  /* 0x000000080500728c */ /* 0x000fe40008706670 */
[----:B------:R-:W-:Y:S02]  /*5130*/  USHF.R.U32.HI UR4, URZ, UR41, UR4 ;  /* 0x00000029ff047299 */ /* 0x000fe40008011604 */
[----:B------:R-:W-:Y:S02]  /*5140*/  UIMAD.WIDE.U32 UR8, UR5, UR40, URZ ;  /* 0x00000028050872a5 */ /* 0x000fe4000f8e00ff */
[----:B------:R-:W-:Y:S02]  /*5150*/  USEL UR11, UR6, UR4, !UP2 ;  /* 0x00000004060b7287 */ /* 0x000fe4000d000000 */
[----:B------:R-:W-:Y:S02]  /*5160*/  UIADD3 UR8, UPT, UPT, -UR5, URZ, URZ ;  /* 0x000000ff05087290 */ /* 0x000fe4000fffe1ff */
[----:B------:R-:W-:Y:S01]  /*5170*/  UIADD3 UR10, UPT, UPT, -UR11, URZ, URZ ;  /* 0x000000ff0b0a7290 */ /* 0x000fe2000fffe1ff */
[----:B------:R-:W-:Y:S01]  /*5180*/  @!UP0 UMOV UR4, UR9 ;  /* 0x0000000900048c82 */ /* 0x000fe20008000000 */
[----:B------:R-:W-:Y:S02]  /*5190*/  UIADD3 UR9, UPT, UPT, -UR6, URZ, URZ ;  /* 0x000000ff06097290 */ /* 0x000fe4000fffe1ff */
[----:B------:R-:W-:Y:S02]  /*51a0*/  @!UP0 USHF.R.U32.HI UR4, URZ, UR41, UR4 ;  /* 0x00000029ff048299 */ /* 0x000fe40008011604 */
[----:B------:R-:W-:Y:S02]  /*51b0*/  UIMAD UR10, UR42, UR10, UR6 ;  /* 0x0000000a2a0a72a4 */ /* 0x000fe4000f8e0206 */
[----:B------:R-:W-:Y:S04]  /*51c0*/  @!UP0 USEL UR4, UR5, UR4, !UP2 ;  /* 0x0000000405048287 */ /* 0x000fe8000d000000 */
[----:B------:R-:W-:Y:S02]  /*51d0*/  @!UP0 UIMAD UR10, UR7, UR10, UR4 ;  /* 0x0000000a070a82a4 */ /* 0x000fe4000f8e0204 */
[----:B------:R-:W-:Y:S02]  /*51e0*/  @!UP0 UIADD3 UR11, UPT, UPT, UR11, -UR4, URZ ;  /* 0x800000040b0b8290 */ /* 0x000fe4000fffe0ff */
[----:B------:R-:W-:Y:S02]  /*51f0*/  UIMAD UR7, UR43, UR8, UR38 ;  /* 0x000000082b0772a4 */ /* 0x000fe4000f8e0226 */
[----:B------:R-:W-:Y:S02]  /*5200*/  @!UP0 UIMAD UR6, UR11, UR42, UR5 ;  /* 0x0000002a0b0682a4 */ /* 0x000fe4000f8e0205 */
[----:B------:R-:W-:Y:S01]  /*5210*/  UIMAD UR4, UR54, UR9, UR37 ;  /* 0x00000009360472a4 */ /* 0x000fe2000f8e0225 */
[----:B------:R-:W-:Y:S02]  /*5220*/  @!UP0 UMOV UR5, UR10 ;  /* 0x0000000a00058c82 */ /* 0x000fe40008000000 */
[----:B------:R-:W-:Y:S02]  /*5230*/  UIMAD UR38, UR5, UR43, UR7 ;  /* 0x0000002b052672a4 */ /* 0x000fe4000f8e0207 */
[----:B------:R-:W-:Y:S11]  /*5240*/  UIMAD UR37, UR6, UR54, UR4 ;  /* 0x00000036062572a4 */ /* 0x000ff6000f8e0204 */
[----:B------:R-:W-:Y:S01]  /*5250*/  @!UPT UIADD3 URZ, UPT, UPT, URZ, URZ, URZ ;  /* 0x000000fffffff290 */ /* 0x000fe2000fffe0ff */
.L_x_87:
[----:B------:R-:W-:Y:S01]  /*5260*/  UISETP.NE.AND UP0, UPT, UR39, 0x1, UPT ;  /* 0x000000012700788c */ /* 0x000fe2000bf05270 */
[----:B------:R-:W-:Y:S01]  /*5270*/  IADD3 R162, PT, PT, R162, 0x1, RZ ;  /* 0x00000001a2a27810 */ /* 0x000fe20007ffe0ff */
[----:B------:R-:W-:Y:S02]  /*5280*/  USHF.L.U32 UR50, UR16, 0x7, URZ ;  /* 0x0000000710327899 */ /* 0x000fe400080006ff */
[----:B------:R-:W-:Y:S07]  /*5290*/  USHF.L.U32 UR49, UR20, 0x7, URZ ;  /* 0x0000000714317899 */ /* 0x000fee00080006ff */
[----:B------:R-:W2:Y:S01]  /*52a0*/  @!UP0 LDCU.128 UR12, c[0x0][0xb10] ;  /* 0x00016200ff0c87ac */ /* 0x000ea20008000c00 */
[----:B------:R-:W3:Y:S01]  /*52b0*/  @!UP0 LDCU UR5, c[0x0][0xb0c] ;  /* 0x00016180ff0587ac */ /* 0x000ee20008000800 */
[----:B------:R-:W4:Y:S01]  /*52c0*/  @!UP0 LDCU UR10, c[0x0][0xb20] ;  /* 0x00016400ff0a87ac */ /* 0x000f220008000800 */
[----:B--2---:R-:W-:Y:S02]  /*52d0*/  UIMAD.WIDE.U32 UR8, UR38, UR12, URZ ;  /* 0x0000000c260872a5 */ /* 0x004fe4000f8e00ff */
[----:B------:R-:W-:Y:S02]  /*52e0*/  UIMAD.WIDE.U32 UR6, UR37, UR15, URZ ;  /* 0x0000000f250672a5 */ /* 0x000fe4000f8e00ff */
[----:B------:R-:W-:Y:S03]  /*52f0*/  @!UP0 UISETP.NE.AND UP1, UPT, UR14, 0x1, UPT ;  /* 0x000000010e00888c */ /* 0x000fe6000bf25270 */
[----:B------:R-:W-:Y:S01]  /*5300*/  @!UP0 UMOV UR4, UR9 ;  /* 0x0000000900048c82 */ /* 0x000fe20008000000 */
[----:B---3--:R-:W-:Y:S02]  /*5310*/  @!UP0 UISETP.NE.AND UP2, UPT, UR5, 0x1, UPT ;  /* 0x000000010500888c */ /* 0x008fe4000bf45270 */
[----:B------:R-:W-:Y:S01]  /*5320*/  @!UP0 USHF.R.U32.HI UR4, URZ, UR13, UR4 ;  /* 0x0000000dff048299 */ /* 0x000fe20008011604 */
[----:B------:R-:W-:Y:S02]  /*5330*/  @!UP0 UMOV UR6, UR7 ;  /* 0x0000000700068c82 */ /* 0x000fe40008000000 */
[----:B----4-:R-:W-:Y:S02]  /*5340*/  @!UP0 USHF.R.U32.HI UR6, URZ, UR10, UR6 ;  /* 0x0000000aff068299 */ /* 0x010fe40008011606 */
[----:B------:R-:W-:Y:S02]  /*5350*/  @!UP0 USEL UR7, UR38, UR4, !UP2 ;  /* 0x0000000426078287 */ /* 0x000fe4000d000000 */
[----:B------:R-:W-:Y:S04]  /*5360*/  @!UP0 USEL UR6, UR37, UR6, !UP1 ;  /* 0x0000000625068287 */ /* 0x000fe8000c800000 */
[----:B------:R-:W-:Y:S02]  /*5370*/  @!UP0 UIADD3 UR4, UPT, UPT, -UR7, UR6, URZ ;  /* 0x0000000607048290 */ /* 0x000fe4000fffe1ff */
[----:B------:R-:W-:Y:S02]  /*5380*/  @!UP0 UIADD3 UR6, UPT, UPT, UR7, -UR6, URZ ;  /* 0x8000000607068290 */ /* 0x000fe4000fffe0ff */
[----:B------:R-:W-:Y:S02]  /*5390*/  @!UP0 UIMAD UR38, UR4, UR5, UR38 ;  /* 0x00000005042682a4 */ /* 0x000fe4000f8e0226 */
[----:B------:R-:W-:Y:S02]  /*53a0*/  @!UP0 UIMAD UR37, UR6, UR14, UR37 ;  /* 0x0000000e062582a4 */ /* 0x000fe4000f8e0225 */
[----:B------:R-:W-:Y:S09]  /*53b0*/  ULOP3.LUT UP0, URZ, UR62, 0x1b0, URZ, 0xc0, !UPT ;  /* 0x000001b03eff7892 */ /* 0x000ff2000f80c0ff */
[----:B------:R-:W-:Y:S05]  /*53c0*/  BRA.U !UP0, `(.L_x_88) ;  /* 0x0000000108407547 */ /* 0x000fea000b800000 */
[----:B------:R-:W2:Y:S01]  /*53d0*/  LDCU.64 UR8, c[0x4][0x80] ;  /* 0x01001000ff0877ac */ /* 0x000ea20008000a00 */
[----:B------:R-:W-:Y:S01]  /*53e0*/  MOV R3, 0x0 ;  /* 0x0000000000037802 */ /* 0x000fe20000000f00 */
[----:B------:R-:W-:Y:S02]  /*53f0*/  HFMA2 R12, -RZ, RZ, 0, 5.9604644775390625e-08 ;  /* 0x00000001ff0c7431 */ /* 0x000fe400000001ff */
[----:B------:R-:W-:Y:S02]  /*5400*/  IMAD.MOV.U32 R8, RZ, RZ, 0x70 ;  /* 0x00000070ff087424 */ /* 0x000fe400078e00ff */
[----:B------:R-:W-:Y:S01]  /*5410*/  IMAD.MOV.U32 R13, RZ, RZ, RZ ;  /* 0x000000ffff0d7224 */ /* 0x000fe200078e00ff */
[----:B------:R-:W3:Y:S01]  /*5420*/  LDCU.64 UR6, c[0x4][0x88] ;  /* 0x01001100ff0677ac */ /* 0x000ee20008000a00 */
[----:B------:R-:W4:Y:S01]  /*5430*/  LDC.64 R2, c[0x4][R3] ;  /* 0x0100000003027b82 */ /* 0x000f220000000a00 */
[----:B------:R-:W1:Y:S01]  /*5440*/  LDCU.64 UR4, c[0x4][0x8] ;  /* 0x01000100ff0477ac */ /* 0x000e620008000a00 */
[----:B--2---:R-:W-:Y:S01]  /*5450*/  MOV R5, UR9 ;  /* 0x0000000900057c02 */ /* 0x004fe20008000f00 */
[----:B------:R-:W-:Y:S01]  /*5460*/  IMAD.U32 R4, RZ, RZ, UR8 ;  /* 0x00000008ff047e24 */ /* 0x000fe2000f8e00ff */
[----:B---3--:R-:W-:Y:S01]  /*5470*/  MOV R7, UR7 ;  /* 0x0000000700077c02 */ /* 0x008fe20008000f00 */
[----:B------:R-:W-:Y:S01]  /*5480*/  IMAD.U32 R6, RZ, RZ, UR6 ;  /* 0x00000006ff067e24 */ /* 0x000fe2000f8e00ff */
[----:B-1----:R-:W-:Y:S01]  /*5490*/  MOV R11, UR5 ;  /* 0x00000005000b7c02 */ /* 0x002fe20008000f00 */
[----:B------:R-:W-:Y:S02]  /*54a0*/  IMAD.U32 R10, RZ, RZ, UR4 ;  /* 0x00000004ff0a7e24 */ /* 0x000fe4000f8e00ff */
[----:B------:R-:W-:Y:S07]  /*54b0*/  LEPC R20, `(.L_x_88) ;  /* 0x000000001014794e */ /* 0x000fee0000000000 */
[----:B----45:R-:W-:Y:S05]  /*54c0*/  CALL.ABS.NOINC R2 ;  /* 0x0000000002007343 */ /* 0x030fea0003c00000 */
.L_x_88:
[----:B------:R-:W-:Y:S01]  /*54d0*/  LOP3.LUT P0, RZ, R177, 0x1b0, RZ, 0xc0, !PT ;  /* 0x000001b0b1ff7812 */ /* 0x000fe2000780c0ff */
[----:B------:R-:W-:Y:S11]  /*54e0*/  BSSY.RECONVERGENT B6, `(.L_x_89) ;  /* 0x0000013000067945 */ /* 0x000ff60003800200 */
[----:B------:R-:W-:Y:S01]  /*54f0*/  @!UPT UIADD3 URZ, UPT, UPT, URZ, URZ, URZ ;  /* 0x000000fffffff290 */ /* 0x000fe2000fffe0ff */
[----:B------:R-:W-:Y:S05]  /*5500*/  @!P0 BRA `(.L_x_90) ;  /* 0x0000000000408947 */ /* 0x000fea0003800000 */
        /* <DEDUP_REMOVED lines=16> */
.L_x_90:
[----:B------:R-:W-:Y:S05]  /*5610*/  BSYNC.RECONVERGENT B6 ;  /* 0x0000000000067941 */ /* 0x000fea0003800200 */
.L_x_89:
[----:B------:R-:W-:Y:S01]  /*5620*/  R2UR UR4, R161 ;  /* 0x00000000a10472ca */ /* 0x000fe200000e0000 */
[----:B------:R-:W-:Y:S01]  /*5630*/  UISETP.NE.U32.AND UP0, UPT, UR60, URZ, UPT ;  /* 0x000000ff3c00728c */ /* 0x000fe2000bf05070 */
[----:B------:R-:W-:Y:S02]  /*5640*/  ISETP.NE.U32.AND P4, PT, R156, RZ, PT ;  /* 0x000000ff9c00720c */ /* 0x000fe40003f85070 */
[----:B------:R-:W-:Y:S01]  /*5650*/  ISETP.NE.U32.AND P2, PT, RZ, UR56, PT ;  /* 0x00000038ff007c0c */ /* 0x000fe2000bf45070 */
[----:B------:R-:W-:Y:S01]  /*5660*/  UISETP.NE.AND.EX UP1, UPT, UR61, URZ, UPT, UP0 ;  /* 0x000000ff3d00728c */ /* 0x000fe2000bf25300 */
[----:B------:R-:W-:Y:S01]  /*5670*/  ISETP.NE.AND.EX P4, PT, R157, RZ, PT, P4 ;  /* 0x000000ff9d00720c */ /* 0x000fe20003f85340 */
[----:B------:R-:W-:Y:S01]  /*5680*/  UPLOP3.LUT UP0, UPT, UPT, UPT, UPT, 0x40, 0x4 ;  /* 0x000000000004789c */ /* 0x000fe20003f0e870 */
[----:B------:R-:W-:Y:S05]  /*5690*/  ISETP.NE.AND.EX P2, PT, RZ, UR57, PT, P2 ;  /* 0x00000039ff007c0c */ /* 0x000fea000bf45320 */
[----:B------:R-:W-:Y:S06]  /*56a0*/  UISETP.NE.AND UP2, UPT, UR4, URZ, UPT ;  /* 0x000000ff0400728c */ /* 0x000fec000bf45270 */
[----:B------:R-:W-:Y:S05]  /*56b0*/  PLOP3.LUT P1, PT, PT, PT, UP2, 0x80, 0x8 ;  /* 0x000000000008781c */ /* 0x000fea0003f2f028 */
[----:B------:R-:W-:Y:S06]  /*56c0*/  @UP2 UPLOP3.LUT UP0, UPT, UPT, UPT, UP1, 0x80, 0x8 ;  /* 0x000000000008289c */ /* 0x000fec0003f0f010 */
[----:B------:R-:W-:Y:S01]  /*56d0*/  PLOP3.LUT P0, PT, PT, PT, UP0, 0x80, 0x8 ;  /* 0x000000000008781c */ /* 0x000fe20003f0f008 */
[----:B------:R-:W-:Y:S01]  /*56e0*/  @!UPT UIADD3 URZ, UPT, UPT, URZ, URZ, URZ ;  /* 0x000000fffffff290 */ /* 0x000fe2000fffe0ff */
[----:B------:R-:W-:Y:S11]  /*56f0*/  BRA.U !UP1, `(.L_x_91) ;  /* 0x00000001093c7547 */ /* 0x000ff6000b800000 */
[----:B------:R-:W-:Y:S01]  /*5700*/  UISETP.NE.U32.AND UP0, UPT, UR56, URZ, UPT ;  /* 0x000000ff3800728c */ /* 0x000fe2000bf05070 */
[----:B-1----:R-:W-:Y:S01]  /*5710*/  HFMA2 R0, -RZ, RZ, 0, 5.9604644775390625e-08 ;  /* 0x00000001ff007431 */ /* 0x002fe200000001ff */
[----:B------:R-:W1:Y:S01]  /*5720*/  LDCU.64 UR8, c[0x0][0x358] ;  /* 0x00006b00ff0877ac */ /* 0x000e620008000a00 */
[----:B------:R-:W-:Y:S01]  /*5730*/  IMAD.MOV.U32 R158, RZ, RZ, 0x1 ;  /* 0x00000001ff9e7424 */ /* 0x000fe200078e00ff */
[----:B------:R-:W-:Y:S06]  /*5740*/  UISETP.NE.AND.EX UP0, UPT, UR57, URZ, UPT, UP0 ;  /* 0x000000ff3900728c */ /* 0x000fec000bf05300 */
[----:B------:R-:W-:Y:S05]  /*5750*/  PLOP3.LUT P3, PT, PT, PT, UP0, 0x80, 0x8 ;  /* 0x000000000008781c */ /* 0x000fea0003f6f008 */
[----:B------:R-:W2:Y:S01]  /*5760*/  @UP0 LDCU.64 UR4, c[0x0][0x888] ;  /* 0x00011100ff0407ac */ /* 0x000ea20008000a00 */
[----:B------:R-:W-:Y:S07]  /*5770*/  @UP0 UIMAD UR6, UR36, UR60, URZ ;  /* 0x0000003c240602a4 */ /* 0x000fee000f8e02ff */
[----:B------:R-:W-:Y:S01]  /*5780*/  @!P3 PRMT R158, R0, 0x7610, R158 ;  /* 0x00007610009eb816 */ /* 0x000fe2000000009e */
[----:B--2---:R-:W-:Y:S06]  /*5790*/  @UP0 UIMAD.WIDE UR4, UR6, 0x4, UR4 ;  /* 0x00000004060408a5 */ /* 0x004fec000f8e0204 */
[----:B------:R-:W-:Y:S01]  /*57a0*/  IMAD.U32 R2, RZ, RZ, UR4 ;  /* 0x00000004ff027e24 */ /* 0x000fe2000f8e00ff */
[----:B------:R-:W-:Y:S04]  /*57b0*/  MOV R3, UR5 ;  /* 0x0000000500037c02 */ /* 0x000fe80008000f00 */
[----:B------:R-:W2:Y:S01]  /*57c0*/  @!UP0 LDCU UR4, c[0x0][0x880] ;  /* 0x00011000ff0487ac */ /* 0x000ea20008000800 */
[----:B-1---5:R3:W5:Y:S02]  /*57d0*/  @P3 LDG.E R73, desc[UR8][R2.64] ;  /* 0x0000000802493981 */ /* 0x022764000c1e1900 */
[----:B--23--:R-:W-:Y:S02]  /*57e0*/  @!P3 IMAD.U32 R73, RZ, RZ, UR4 ;  /* 0x00000004ff49be24 */ /* 0x00cfe4000f8e00ff */
.L_x_91:
[----:B------:R-:W-:Y:S05]  /*57f0*/  @!P4 BRA `(.L_x_92) ;  /* 0x000000000024c947 */ /* 0x000fea0003800000 */
[----:B------:R-:W-:Y:S01]  /*5800*/  ISETP.NE.U32.AND P3, PT, R138, RZ, PT ;  /* 0x000000ff8a00720c */ /* 0x000fe20003f65070 */
[----:B------:R-:W2:Y:S03]  /*5810*/  LDCU.64 UR4, c[0x0][0x358] ;  /* 0x00006b00ff0477ac */ /* 0x000ea60008000a00 */
[----:B------:R-:W-:Y:S11]  /*5820*/  ISETP.NE.AND.EX P3, PT, R139, RZ, PT, P3 ;  /* 0x000000ff8b00720c */ /* 0x000ff60003f65330 */
[----:B------:R-:W-:Y:S02]  /*5830*/  @!UPT UIADD3 URZ, UPT, UPT, URZ, URZ, URZ ;  /* 0x000000fffffff290 */ /* 0x000fe4000fffe0ff */
[----:B------:R-:W3:Y:S01]  /*5840*/  @P3 LDC.64 R2, c[0x0][0x8a8] ;  /* 0x00022a00ff023b82 */ /* 0x000ee20000000a00 */
[----:B-1----:R-:W-:Y:S04]  /*5850*/  @P3 IMAD R0, R156, UR36, RZ ;  /* 0x000000249c003c24 */ /* 0x002fe8000f8e02ff */
[----:B---3--:R-:W-:Y:S05]  /*5860*/  @P3 IMAD.WIDE R2, R0, 0x4, R2 ;  /* 0x0000000400023825 */ /* 0x008fea00078e0202 */
[----:B--2--5:R2:W5:Y:S02]  /*5870*/  @P3 LDG.E R70, desc[UR4][R2.64] ;  /* 0x0000000402463981 */ /* 0x024564000c1e1900 */
[----:B--2---:R-:W3:Y:S02]  /*5880*/  @!P3 LDC R70, c[0x0][0x8a0] ;  /* 0x00022800ff46bb82 */ /* 0x004ee40000000800 */
.L_x_92:
[----:B-----5:R-:W-:Y:S01]  /*5890*/  FSETP.NEU.AND P4, PT, R73, RZ, PT ;  /* 0x000000ff4900720b */ /* 0x020fe20003f8d000 */
[----:B------:R-:W-:Y:S01]  /*58a0*/  BSSY B1, `(.L_x_93) ;  /* 0x0000047000017945 */ /* 0x000fe20003800000 */
[----:B------:R-:W-:Y:S01]  /*58b0*/  SEL R7, RZ, 0xffffffff, P2 ;  /* 0xffffffffff077807 */ /* 0x000fe20001000000 */
[----:B------:R-:W-:Y:S01]  /*58c0*/  IMAD.MOV.U32 R187, RZ, RZ, 0x1 ;  /* 0x00000001ffbb7424 */ /* 0x000fe200078e00ff */
[----:B------:R-:W-:Y:S01]  /*58d0*/  LOP3.LUT P3, RZ, R158, 0xff, RZ, 0xc0, !PT ;  /* 0x000000ff9eff7812 */ /* 0x000fe2000786c0ff */
[----:B------:R-:W-:Y:S01]  /*58e0*/  IMAD R71, R68, 0x80, R69 ;  /* 0x0000008044477824 */ /* 0x000fe200078e0245 */
[----:B-1----:R-:W-:Y:S02]  /*58f0*/  @P1 SEL R0, RZ, 0xffffffff, P4 ;  /* 0xffffffffff001807 */ /* 0x002fe40002000000 */
[----:B------:R-:W-:Y:S02]  /*5900*/  CS2R R154, SRZ ;  /* 0x00000000009a7805 */ /* 0x000fe4000001ff00 */
[----:B------:R-:W-:Y:S02]  /*5910*/  LEA R3, R166, UR44, 0x3 ;  /* 0x0000002ca6037c11 */ /* 0x000fe4000f8e18ff */
[----:B------:R-:W-:Y:S02]  /*5920*/  CS2R R152, SRZ ;  /* 0x0000000000987805 */ /* 0x000fe4000001ff00 */
[----:B------:R-:W-:Y:S02]  /*5930*/  @P0 SEL R0, R7, R0, !P3 ;  /* 0x0000000007000207 */ /* 0x000fe40005800000 */
[----:B------:R-:W-:Y:S02]  /*5940*/  CS2R R150, SRZ ;  /* 0x0000000000967805 */ /* 0x000fe4000001ff00 */
[----:B------:R-:W-:Y:S02]  /*5950*/  LEA R186, R68, UR44, 0x3 ;  /* 0x0000002c44ba7c11 */ /* 0x000fe4000f8e18ff */
[----:B------:R-:W-:Y:S02]  /*5960*/  CS2R R148, SRZ ;  /* 0x0000000000947805 */ /* 0x000fe4000001ff00 */
[----:B------:R-:W-:Y:S02]  /*5970*/  @P1 LOP3.LUT R0, R0, 0x1, RZ, 0xc0, !PT ;  /* 0x0000000100001812 */ /* 0x000fe400078ec0ff */
[----:B------:R-:W-:Y:S02]  /*5980*/  CS2R R146, SRZ ;  /* 0x0000000000927805 */ /* 0x000fe4000001ff00 */
[----:B------:R-:W-:Y:S02]  /*5990*/  SHF.L.U32 R5, R168, 0x1f, RZ ;  /* 0x0000001fa8057819 */ /* 0x000fe400000006ff */
[----:B------:R-:W-:Y:S02]  /*59a0*/  CS2R R144, SRZ ;  /* 0x0000000000907805 */ /* 0x000fe4000001ff00 */
[----:B------:R-:W-:Y:S02]  /*59b0*/  ISETP.NE.U32.OR P6, PT, R0, 0x1, !P1 ;  /* 0x000000010000780c */ /* 0x000fe40004fc5470 */
[----:B------:R-:W-:Y:S02]  /*59c0*/  CS2R R142, SRZ ;  /* 0x00000000008e7805 */ /* 0x000fe4000001ff00 */
[----:B------:R-:W-:Y:S02]  /*59d0*/  PLOP3.LUT P2, PT, PT, PT, UP1, 0x80, 0x8 ;  /* 0x000000000008781c */ /* 0x000fe40003f4f018 */
[----:B------:R-:W-:Y:S02]  /*59e0*/  CS2R R140, SRZ ;  /* 0x00000000008c7805 */ /* 0x000fe4000001ff00 */
[----:B------:R-:W-:Y:S02]  /*59f0*/  SEL R0, RZ, 0xffffffff, P4 ;  /* 0xffffffffff007807 */ /* 0x000fe40002000000 */
[----:B------:R-:W-:Y:S03]  /*5a00*/  P2R R172, PR, RZ, 0x40 ;  /* 0x00000040ffac7803 */ /* 0x000fe60000000000 */
[----:B------:R-:W-:Y:S04]  /*5a10*/  @P6 SHF.L.U32 R2, R165, 0x1f, RZ ;  /* 0x0000001fa5026819 */ /* 0x000fe800000006ff */
[----:B------:R-:W-:Y:S01]  /*5a20*/  @P2 SEL R0, R7, R0, !P3 ;  /* 0x0000000007002207 */ /* 0x000fe20005800000 */
[----:B------:R-:W1:Y:S03]  /*5a30*/  @P6 SYNCS.PHASECHK.TRANS64.TRYWAIT P1, [R3+URZ+0x40], R2 ;  /* 0x00004002030065a7 */ /* 0x000e6600080211ff */
[----:B------:R-:W-:Y:S04]  /*5a40*/  LOP3.LUT R0, R0, 0x1, RZ, 0xc0, !PT ;  /* 0x0000000100007812 */ /* 0x000fe800078ec0ff */
[----:B------:R-:W-:Y:S04]  /*5a50*/  ISETP.NE.U32.AND P5, PT, R0, 0x1, PT ;  /* 0x000000010000780c */ /* 0x000fe80003fa5070 */
[----:B------:R-:W-:Y:S01]  /*5a60*/  P2R R192, PR, RZ, 0x20 ;  /* 0x00000020ffc07803 */ /* 0x000fe20000000000 */
[----:B------:R2:W4:Y:S01]  /*5a70*/  SYNCS.PHASECHK.TRANS64.TRYWAIT P0, [R186+URZ+0x90], R5 ;  /* 0x00009005ba0075a7 */ /* 0x00052200080011ff */
[----:B-1----:R-:W-:Y:S01]  /*5a80*/  @P6 SEL R187, RZ, 0x1, !P1 ;  /* 0x00000001ffbb6807 */ /* 0x002fe20004800000 */
[----:B--2---:R-:W-:Y:S06]  /*5a90*/  @!P6 BRA `(.L_x_94) ;  /* 0x00000000009ce947 */ /* 0x004fec0003800000 */
[----:B------:R-:W-:Y:S01]  /*5aa0*/  @P5 IMAD R7, R166, 0x2000, R171 ;  /* 0x00002000a6075824 */ /* 0x000fe200078e02ab */
[----:B------:R-:W-:Y:S01]  /*5ab0*/  ISETP.NE.AND P1, PT, R187, RZ, PT ;  /* 0x000000ffbb00720c */ /* 0x000fe20003f25270 */
[----:B------:R-:W-:Y:S01]  /*5ac0*/  BSSY B0, `(.L_x_95) ;  /* 0x0000010000007945 */ /* 0x000fe20003800000 */
[----:B------:R-:W-:Y:S01]  /*5ad0*/  CS2R R142, SRZ ;  /* 0x00000000008e7805 */ /* 0x000fe2000001ff00 */
[--C-:B------:R-:W-:Y:S01]  /*5ae0*/  @P5 IMAD R6, R176, -0x10, R7.reuse ;  /* 0xfffffff0b0065824 */ /* 0x100fe200078e0207 */
[----:B------:R-:W-:Y:S01]  /*5af0*/  CS2R R140, SRZ ;  /* 0x00000000008c7805 */ /* 0x000fe2000001ff00 */
[----:B------:R-:W-:Y:S01]  /*5b00*/  @P5 IMAD R4, R170, -0x10, R7 ;  /* 0xfffffff0aa045824 */ /* 0x000fe200078e0207 */
[----:B------:R-:W-:Y:S01]  /*5b10*/  CS2R R150, SRZ ;  /* 0x0000000000967805 */ /* 0x000fe2000001ff00 */
[----:B------:R-:W-:Y:S01]  /*5b20*/  @P5 IMAD R2, R169, 0x10, R6 ;  /* 0x00000010a9025824 */ /* 0x000fe200078e0206 */
[----:B------:R-:W-:Y:S02]  /*5b30*/  CS2R R148, SRZ ;  /* 0x0000000000947805 */ /* 0x000fe4000001ff00 */
[----:B------:R-:W-:Y:S02]  /*5b40*/  CS2R R146, SRZ ;  /* 0x0000000000927805 */ /* 0x000fe4000001ff00 */
[----:B------:R-:W-:Y:S02]  /*5b50*/  CS2R R144, SRZ ;  /* 0x0000000000907805 */ /* 0x000fe4000001ff00 */
[----:B------:R-:W-:Y:S02]  /*5b60*/  CS2R R154, SRZ ;  /* 0x00000000009a7805 */ /* 0x000fe4000001ff00 */
[----:B------:R-:W-:Y:S01]  /*5b70*/  CS2R R152, SRZ ;  /* 0x0000000000987805 */ /* 0x000fe2000001ff00 */
[----:B------:R-:W-:Y:S06]  /*5b80*/  @P1 BRA `(.L_x_96) ;  /* 0x00000000000c1947 */ /* 0x000fec0003800000 */
[----:B------:R-:W-:Y:S04]  /*5b90*/  SHF.L.U32 R0, R165, 0x1f, RZ ;  /* 0x0000001fa5007819 */ /* 0x000fe800000006ff */
[----:B------:R-:W1:Y:S02]  /*5ba0*/  SYNCS.PHASECHK.TRANS64.TRYWAIT P1, [R3+URZ+0x40], R0 ;  /* 0x00004000030075a7 */ /* 0x000e6400080211ff */
[----:B-1----:R-:W-:Y:S05]  /*5bb0*/  @!P1 BRA `(.L_x_97) ;  /* 0x0000003400289947 */ /* 0x002fea0003800000 */
.L_x_96:
[----:B------:R-:W-:Y:S05]  /*5bc0*/  BSYNC B0 ;  /* 0x0000000000007941 */ /* 0x000fea0003800000 */
.L_x_95:
[----:B------:R-:W-:Y:S01]  /*5bd0*/  ISETP.NE.AND P1, PT, R192, RZ, PT ;  /* 0x000000ffc000720c */ /* 0x000fe20003f25270 */
[----:B-1----:R-:W-:Y:S02]  /*5be0*/  VIADD R3, R3, 0x50 ;  /* 0x0000005003037836 */ /* 0x002fe40000000000 */
[----:B------:R-:W-:Y:S02]  /*5bf0*/  IMAD.U32 R0, RZ, RZ, UR45 ;  /* 0x0000002dff007e24 */ /* 0x000fe4000f8e00ff */
[----:B------:R-:W-:Y:S03]  /*5c00*/  VIADD R166, R166, 0x1 ;  /* 0x00000001a6a67836 */ /* 0x000fe60000000000 */
[----:B------:R-:W-:Y:S05]  /*5c10*/  PRMT R0, R0, 0x654, R3 ;  /* 0x0000065400007816 */ /* 0x000fea0000000003 */
[----:B------:R1:W2:Y:S04]  /*5c20*/  @P1 LDS.128 R140, [R7] ;  /* 0x00000000078c1984 */ /* 0x0002a80000000c00 */
[----:B------:R1:W1:Y:S04]  /*5c30*/  @P1 LDS.128 R148, [R4+0x20] ;  /* 0x0000200004941984 */ /* 0x0002680000000c00 */
[----:B------:R1:W1:Y:S04]  /*5c40*/  @P1 LDS.128 R144, [R6+0x10] ;  /* 0x0000100006901984 */ /* 0x0002680000000c00 */
[----:B------:R1:W1:Y:S01]  /*5c50*/  @P1 LDS.128 R152, [R2+0x10] ;  /* 0x0000100002981984 */ /* 0x0002620000000c00 */
[C---:B------:R-:W-:Y:S01]  /*5c60*/  ISETP.NE.AND P1, PT, R166.reuse, 0x2, PT ;  /* 0x00000002a600780c */ /* 0x040fe20003f25270 */
[----:B------:R-:W-:Y:S01]  /*5c70*/  @!PT LDS RZ, [RZ] ;  /* 0x00000000fffff984 */ /* 0x000fe20000000800 */
[----:B------:R-:W-:Y:S01]  /*5c80*/  @!PT LDS RZ, [RZ] ;  /* 0x00000000fffff984 */ /* 0x000fe20000000800 */
[----:B------:R-:W-:Y:S01]  /*5c90*/  @!PT LDS RZ, [RZ] ;  /* 0x00000000fffff984 */ /* 0x000fe20000000800 */
[----:B------:R-:W-:Y:S01]  /*5ca0*/  @!PT LDS RZ, [RZ] ;  /* 0x00000000fffff984 */ /* 0x000fe20000000800 */
[----:B------:R5:W-:Y:S06]  /*5cb0*/  MEMBAR.ALL.CTA ;  /* 0x0000000000007992 */ /* 0x000bec0000008000 */
[----:B-----5:R-:W5:Y:S01]  /*5cc0*/  FENCE.VIEW.ASYNC.S ;  /* 0x00000000000073c6 */ /* 0x020f620000000000 */
[----:B------:R-:W-:Y:S01]  /*5cd0*/  SEL R166, R166, RZ, P1 ;  /* 0x000000ffa6a67207 */ /* 0x000fe20000800000 */
[----:B-----5:R5:W-:Y:S02]  /*5ce0*/  SYNCS.ARRIVE.TRANS64.RED.A1T0 RZ, [R0+URZ], RZ ;  /* 0x000000ff00ff79a7 */ /* 0x020be400081004ff */
[----:B-----5:R-:W-:Y:S04]  /*5cf0*/  SEL R0, RZ, 0x1, P1 ;  /* 0x00000001ff007807 */ /* 0x020fe80000800000 */
[----:B--2---:R-:W-:Y:S02]  /*5d00*/  LOP3.LUT R165, R165, R0, RZ, 0x3c, !PT ;  /* 0x00000000a5a57212 */ /* 0x004fe400078e3cff */
.L_x_94:
[----:B------:R-:W-:Y:S05]  /*5d10*/  BSYNC B1 ;  /* 0x0000000000017941 */ /* 0x000fea0003800000 */
.L_x_93:
[----:B------:R-:W-:Y:S04]  /*5d20*/  SHF.R.U32.HI R0, RZ, 0x15, R71 ;  /* 0x00000015ff007819 */ /* 0x000fe80000011647 */
[----:B------:R-:W-:Y:S01]  /*5d30*/  LOP3.LUT P1, RZ, R0, 0x3, R159, 0x48, !PT ;  /* 0x0000000300ff7812 */ /* 0x000fe2000782489f */
[----:B------:R-:W-:Y:S01]  /*5d40*/  @!UPT UIADD3 URZ, UPT, UPT, URZ, URZ, URZ ;  /* 0x000000fffffff290 */ /* 0x000fe2000fffe0ff */
[----:B----4-:R-:W-:Y:S11]  /*5d50*/  @P0 BRA `(.L_x_98) ;  /* 0x0000000000080947 */ /* 0x010ff60003800000 */
[----:B------:R-:W2:Y:S02]  /*5d60*/  SYNCS.PHASECHK.TRANS64.TRYWAIT P0, [R186+URZ+0x90], R5 ;  /* 0x00009005ba0075a7 */ /* 0x000ea400080011ff */
[----:B--2---:R-:W-:Y:S05]  /*5d70*/  @!P0 BRA `(.L_x_99) ;  /* 0x0000003000cc8947 */ /* 0x004fea0003800000 */
.L_x_98:
[----:B------:R-:W-:Y:S04]  /*5d80*/  BSSY.RECONVERGENT B6, `(.L_x_100) ;  /* 0x0000012000067945 */ /* 0x000fe80003800200 */
[----:B------:R-:W-:Y:S05]  /*5d90*/  @!P1 BRA `(.L_x_101) ;  /* 0x0000000000409947 */ /* 0x000fea0003800000 */
[----:B------:R-:W2:Y:S01]  /*5da0*/  LDCU.64 UR8, c[0x4][0x70] ;  /* 0x01000e00ff0877ac */ /* 0x000ea20008000a00 */
[----:B------:R-:W-:Y:S01]  /*5db0*/  MOV R3, 0x0 ;  /* 0x0000000000037802 */ /* 0x000fe20000000f00 */
[----:B------:R-:W-:Y:S02]  /*5dc0*/  HFMA2 R12, -RZ, RZ, 0, 5.9604644775390625e-08 ;  /* 0x00000001ff0c7431 */ /* 0x000fe400000001ff */
[----:B------:R-:W-:Y:S02]  /*5dd0*/  IMAD.MOV.U32 R8, RZ, RZ, 0x192 ;  /* 0x00000192ff087424 */ /* 0x000fe400078e00ff */
[----:B------:R-:W-:Y:S01]  /*5de0*/  IMAD.MOV.U32 R13, RZ, RZ, RZ ;  /* 0x000000ffff0d7224 */ /* 0x000fe200078e00ff */
[----:B------:R-:W4:Y:S01]  /*5df0*/  LDCU.64 UR6, c[0x4][0x78] ;  /* 0x01000f00ff0677ac */ /* 0x000f220008000a00 */
[----:B-1----:R-:W1:Y:S01]  /*5e00*/  LDC.64 R2, c[0x4][R3] ;  /* 0x0100000003027b82 */ /* 0x002e620000000a00 */
[----:B------:R-:W5:Y:S01]  /*5e10*/  LDCU.64 UR4, c[0x4][0x10] ;  /* 0x01000200ff0477ac */ /* 0x000f620008000a00 */
[----:B--2---:R-:W-:Y:S01]  /*5e20*/  MOV R5, UR9 ;  /* 0x0000000900057c02 */ /* 0x004fe20008000f00 */
[----:B------:R-:W-:Y:S01]  /*5e30*/  IMAD.U32 R4, RZ, RZ, UR8 ;  /* 0x00000008ff047e24 */ /* 0x000fe2000f8e00ff */
[----:B----4-:R-:W-:Y:S01]  /*5e40*/  MOV R7, UR7 ;  /* 0x0000000700077c02 */ /* 0x010fe20008000f00 */
[----:B------:R-:W-:Y:S01]  /*5e50*/  IMAD.U32 R6, RZ, RZ, UR6 ;  /* 0x00000006ff067e24 */ /* 0x000fe2000f8e00ff */
[----:B-----5:R-:W-:Y:S01]  /*5e60*/  MOV R11, UR5 ;  /* 0x00000005000b7c02 */ /* 0x020fe20008000f00 */
[----:B------:R-:W-:Y:S02]  /*5e70*/  IMAD.U32 R10, RZ, RZ, UR4 ;  /* 0x00000004ff0a7e24 */ /* 0x000fe4000f8e00ff */
[----:B------:R-:W-:Y:S07]  /*5e80*/  LEPC R20, `(.L_x_101) ;  /* 0x000000001014794e */ /* 0x000fee0000000000 */
[----:B-1-3--:R-:W-:Y:S05]  /*5e90*/  CALL.ABS.NOINC R2 ;  /* 0x0000000002007343 */ /* 0x00afea0003c00000 */
.L_x_101:
[----:B------:R-:W-:Y:S05]  /*5ea0*/  BSYNC.RECONVERGENT B6 ;  /* 0x0000000000067941 */ /* 0x000fea0003800200 */
.L_x_100:
[-C--:B------:R-:W-:Y:S01]  /*5eb0*/  F2FP.F16.E4M3.UNPACK_B R74, R140.reuse ;  /* 0x0000008cff4a723e */ /* 0x080fe200020006ff */
[----:B------:R-:W-:Y:S05]  /*5ec0*/  WARPSYNC.ALL ;  /* 0x0000000000007948 */ /* 0x000fea0003800000 */
[----:B------:R-:W-:Y:S01]  /*5ed0*/  R2UR UR4, R71 ;  /* 0x00000000470472ca */ /* 0x000fe200000e0000 */
[--C-:B------:R-:W-:Y:S01]  /*5ee0*/  HADD2.F32 R72, -RZ, R74.reuse.H0_H0 ;  /* 0x2000004aff487230 */ /* 0x100fe20000004100 */
[----:B------:R-:W-:Y:S01]  /*5ef0*/  F2FP.F16.E4M3.UNPACK_B R76, R140.H1 ;  /* 0x0000008cff4c723e */ /* 0x000fe200030006ff */
[----:B------:R-:W-:Y:S01]  /*5f00*/  HADD2.F32 R75, -RZ, R74.H1_H1 ;  /* 0x3000004aff4b7230 */ /* 0x000fe20000004100 */
[-C--:B------:R-:W-:Y:S01]  /*5f10*/  F2FP.F16.E4M3.UNPACK_B R78, R141.reuse ;  /* 0x0000008dff4e723e */ /* 0x080fe200020006ff */
[----:B------:R-:W-:Y:S01]  /*5f20*/  BSSY.RECONVERGENT B0, `(.L_x_102) ;  /* 0x000011d000007945 */ /* 0x000fe20003800200 */
[----:B------:R-:W-:Y:S01]  /*5f30*/  F2FP.F16.E4M3.UNPACK_B R80, R141.H1 ;  /* 0x0000008dff50723e */ /* 0x000fe200030006ff */
[----:B------:R-:W-:Y:S01]  /*5f40*/  HADD2.F32 R74, -RZ, R76.H0_H0 ;  /* 0x2000004cff4a7230 */ /* 0x000fe20000004100 */
[-C--:B------:R-:W-:Y:S01]  /*5f50*/  F2FP.F16.E4M3.UNPACK_B R82, R142.reuse ;  /* 0x0000008eff52723e */ /* 0x080fe200020006ff */
[--C-:B------:R-:W-:Y:S01]  /*5f60*/  HADD2.F32 R77, -RZ, R78.reuse.H0_H0 ;  /* 0x2000004eff4d7230 */ /* 0x100fe20000004100 */
[----:B------:R-:W-:Y:S01]  /*5f70*/  F2FP.F16.E4M3.UNPACK_B R84, R142.H1 ;  /* 0x0000008eff54723e */ /* 0x000fe200030006ff */
[----:B------:R-:W-:Y:S01]  /*5f80*/  HADD2.F32 R78, -RZ, R78.H1_H1 ;  /* 0x3000004eff4e7230 */ /* 0x000fe20000004100 */
[-C--:B------:R-:W-:Y:S01]  /*5f90*/  F2FP.F16.E4M3.UNPACK_B R86, R143.reuse ;  /* 0x0000008fff56723e */ /* 0x080fe200020006ff */
[----:B-12---:R-:W3:Y:S01]  /*5fa0*/  LDTM.x64 R4, tmem[UR4] ;  /* 0x00000004000479ee */ /* 0x006ee20008340000 */
[----:B------:R-:W-:Y:S01]  /*5fb0*/  F2FP.F16.E4M3.UNPACK_B R88, R143.H1 ;  /* 0x0000008fff58723e */ /* 0x000fe200030006ff */
[----:B------:R-:W-:Y:S01]  /*5fc0*/  HADD2.F32 R76, -RZ, R76.H1_H1 ;  /* 0x3000004cff4c7230 */ /* 0x000fe20000004100 */
[-C--:B------:R-:W-:Y:S01]  /*5fd0*/  F2FP.F16.E4M3.UNPACK_B R90, R144.reuse ;  /* 0x00000090ff5a723e */ /* 0x080fe200020006ff */
[----:B------:R-:W-:Y:S01]  /*5fe0*/  HADD2.F32 R79, -RZ, R80.H0_H0 ;  /* 0x20000050ff4f7230 */ /* 0x000fe20000004100 */
[----:B------:R-:W-:Y:S01]  /*5ff0*/  F2FP.F16.E4M3.UNPACK_B R92, R144.H1 ;  /* 0x00000090ff5c723e */ /* 0x000fe200030006ff */
[--C-:B------:R-:W-:Y:S01]  /*6000*/  HADD2.F32 R81, -RZ, R82.reuse.H0_H0 ;  /* 0x20000052ff517230 */ /* 0x100fe20000004100 */
[----:B------:R-:W-:Y:S01]  /*6010*/  ISETP.NE.AND P6, PT, R172, RZ, PT ;  /* 0x000000ffac00720c */ /* 0x000fe20003fc5270 */
[----:B------:R-:W-:Y:S01]  /*6020*/  HADD2.F32 R82, -RZ, R82.H1_H1 ;  /* 0x30000052ff527230 */ /* 0x000fe20000004100 */
[----:B------:R-:W-:Y:S01]  /*6030*/  SHF.L.U32 R194, R164, 0x4, RZ ;  /* 0x00000004a4c27819 */ /* 0x000fe200000006ff */
[--C-:B------:R-:W-:Y:S01]  /*6040*/  HADD2.F32 R85, -RZ, R86.reuse.H0_H0 ;  /* 0x20000056ff557230 */ /* 0x100fe20000004100 */
[----:B------:R-:W-:Y:S01]  /*6050*/  SHF.L.U32 R202, R163, 0x4, RZ ;  /* 0x00000004a3ca7819 */ /* 0x000fe200000006ff */
[----:B------:R-:W-:Y:S01]  /*6060*/  HADD2.F32 R86, -RZ, R86.H1_H1 ;  /* 0x30000056ff567230 */ /* 0x000fe20000004100 */
[C---:B------:R-:W-:Y:S01]  /*6070*/  IADD3 R179, PT, PT, R171.reuse, R194, RZ ;  /* 0x000000c2abb37210 */ /* 0x040fe20007ffe0ff */
[--C-:B------:R-:W-:Y:S01]  /*6080*/  HADD2.F32 R89, -RZ, R90.reuse.H0_H0 ;  /* 0x2000005aff597230 */ /* 0x100fe20000004100 */
[----:B------:R-:W-:Y:S01]  /*6090*/  IADD3 R185, PT, PT, R171, R202, RZ ;  /* 0x000000caabb97210 */ /* 0x000fe20007ffe0ff */
[----:B------:R-:W-:Y:S01]  /*60a0*/  HADD2.F32 R90, -RZ, R90.H1_H1 ;  /* 0x3000005aff5a7230 */ /* 0x000fe20000004100 */
[----:B------:R-:W-:Y:S01]  /*60b0*/  SHF.L.U32 R200, R169, 0x4, RZ ;  /* 0x00000004a9c87819 */ /* 0x000fe200000006ff */
[----:B------:R-:W-:Y:S01]  /*60c0*/  HADD2.F32 R80, -RZ, R80.H1_H1 ;  /* 0x30000050ff507230 */ /* 0x000fe20000004100 */
[----:B------:R-:W-:Y:S01]  /*60d0*/  F2FP.F16.E4M3.UNPACK_B R94, R145 ;  /* 0x00000091ff5e723e */ /* 0x000fe200020006ff */
[--C-:B------:R-:W-:Y:S01]  /*60e0*/  HADD2.F32 R83, -RZ, R84.reuse.H0_H0 ;  /* 0x20000054ff537230 */ /* 0x100fe20000004100 */
[----:B------:R-:W-:Y:S01]  /*60f0*/  IADD3 R184, PT, PT, R200, R179, RZ ;  /* 0x000000b3c8b87210 */ /* 0x000fe20007ffe0ff */
[----:B------:R-:W-:Y:S01]  /*6100*/  HADD2.F32 R84, -RZ, R84.H1_H1 ;  /* 0x30000054ff547230 */ /* 0x000fe20000004100 */
[----:B------:R-:W-:Y:S01]  /*6110*/  F2FP.F16.E4M3.UNPACK_B R98, R146 ;  /* 0x00000092ff62723e */ /* 0x000fe200020006ff */
[C---:B---3--:R-:W-:Y:S01]  /*6120*/  FMUL R0, R70.reuse, R4 ;  /* 0x0000000446007220 */ /* 0x048fe20000400000 */
[C---:B------:R-:W-:Y:S01]  /*6130*/  FMUL R2, R70.reuse, R5 ;  /* 0x0000000546027220 */ /* 0x040fe20000400000 */
[C---:B------:R-:W-:Y:S01]  /*6140*/  FMUL R4, R70.reuse, R8 ;  /* 0x0000000846047220 */ /* 0x040fe20000400000 */
[C---:B------:R-:W-:Y:S01]  /*6150*/  FMUL R5, R70.reuse, R9 ;  /* 0x0000000946057220 */ /* 0x040fe20000400000 */
[C---:B------:R-:W-:Y:S01]  /*6160*/  FFMA R0, R73.reuse, R72, R0 ;  /* 0x0000004849007223 */ /* 0x040fe20000000000 */
[C---:B------:R-:W-:Y:S01]  /*6170*/  FFMA R2, R73.reuse, R75, R2 ;  /* 0x0000004b49027223 */ /* 0x040fe20000000002 */
[C---:B------:R-:W-:Y:S01]  /*6180*/  FMUL R8, R70.reuse, R12 ;  /* 0x0000000c46087220 */ /* 0x040fe20000400000 */
[C---:B------:R-:W-:Y:S01]  /*6190*/  FMUL R9, R70.reuse, R13 ;  /* 0x0000000d46097220 */ /* 0x040fe20000400000 */
[C---:B------:R-:W-:Y:S01]  /*61a0*/  FMUL R12, R70.reuse, R16 ;  /* 0x00000010460c7220 */ /* 0x040fe20000400000 */
[C---:B------:R-:W-:Y:S01]  /*61b0*/  FMUL R13, R70.reuse, R17 ;  /* 0x00000011460d7220 */ /* 0x040fe20000400000 */
[C---:B------:R-:W-:Y:S01]  /*61c0*/  FMUL R16, R70.reuse, R20 ;  /* 0x0000001446107220 */ /* 0x040fe20000400000 */
[C---:B------:R-:W-:Y:S01]  /*61d0*/  FMUL R17, R70.reuse, R21 ;  /* 0x0000001546117220 */ /* 0x040fe20000400000 */
[--C-:B------:R-:W-:Y:S02]  /*61e0*/  HADD2.F32 R93, -RZ, R94.reuse.H0_H0 ;  /* 0x2000005eff5d7230 */ /* 0x100fe40000004100 */
[C---:B------:R-:W-:Y:S01]  /*61f0*/  FMUL R20, R70.reuse, R24 ;  /* 0x0000001846147220 */ /* 0x040fe20000400000 */
[----:B------:R-:W-:Y:S02]  /*6200*/  HADD2.F32 R94, -RZ, R94.H1_H1 ;  /* 0x3000005eff5e7230 */ /* 0x000fe40000004100 */
[C---:B------:R-:W-:Y:S01]  /*6210*/  FMUL R21, R70.reuse, R25 ;  /* 0x0000001946157220 */ /* 0x040fe20000400000 */
[--C-:B------:R-:W-:Y:S02]  /*6220*/  HADD2.F32 R97, -RZ, R98.reuse.H0_H0 ;  /* 0x20000062ff617230 */ /* 0x100fe40000004100 */
[C---:B------:R-:W-:Y:S01]  /*6230*/  FMUL R24, R70.reuse, R28 ;  /* 0x0000001c46187220 */ /* 0x040fe20000400000 */
[----:B------:R-:W-:Y:S02]  /*6240*/  HADD2.F32 R98, -RZ, R98.H1_H1 ;  /* 0x30000062ff627230 */ /* 0x000fe40000004100 */
[C---:B------:R-:W-:Y:S01]  /*6250*/  FMUL R25, R70.reuse, R29 ;  /* 0x0000001d46197220 */ /* 0x040fe20000400000 */
[C---:B------:R-:W-:Y:S01]  /*6260*/  FMUL R28, R70.reuse, R32 ;  /* 0x00000020461c7220 */ /* 0x040fe20000400000 */
[C---:B------:R-:W-:Y:S01]  /*6270*/  FMUL R29, R70.reuse, R33 ;  /* 0x00000021461d7220 */ /* 0x040fe20000400000 */
[C---:B------:R-:W-:Y:S01]  /*6280*/  FMUL R32, R70.reuse, R36 ;  /* 0x0000002446207220 */ /* 0x040fe20000400000 */
[----:B------:R-:W-:Y:S01]  /*6290*/  F2FP.F16.E4M3.UNPACK_B R96, R145.H1 ;  /* 0x00000091ff60723e */ /* 0x000fe200030006ff */
[C---:B------:R-:W-:Y:S01]  /*62a0*/  FMUL R33, R70.reuse, R37 ;  /* 0x0000002546217220 */ /* 0x040fe20000400000 */
[C---:B------:R-:W-:Y:S01]  /*62b0*/  FMUL R36, R70.reuse, R40 ;  /* 0x0000002846247220 */ /* 0x040fe20000400000 */
[----:B------:R-:W-:Y:S01]  /*62c0*/  F2FP.F16.E4M3.UNPACK_B R100, R146.H1 ;  /* 0x00000092ff64723e */ /* 0x000fe200030006ff */
[C---:B------:R-:W-:Y:S01]  /*62d0*/  FMUL R37, R70.reuse, R41 ;  /* 0x0000002946257220 */ /* 0x040fe20000400000 */
[C---:B------:R-:W-:Y:S01]  /*62e0*/  FMUL R40, R70.reuse, R44 ;  /* 0x0000002c46287220 */ /* 0x040fe20000400000 */
[----:B------:R-:W-:Y:S01]  /*62f0*/  F2FP.F16.E4M3.UNPACK_B R102, R147 ;  /* 0x00000093ff66723e */ /* 0x000fe200020006ff */
[C---:B------:R-:W-:Y:S01]  /*6300*/  FMUL R41, R70.reuse, R45 ;  /* 0x0000002d46297220 */ /* 0x040fe20000400000 */
[C---:B------:R-:W-:Y:S01]  /*6310*/  FMUL R44, R70.reuse, R48 ;  /* 0x00000030462c7220 */ /* 0x040fe20000400000 */
[----:B------:R-:W-:Y:S01]  /*6320*/  F2FP.F16.E4M3.UNPACK_B R104, R147.H1 ;  /* 0x00000093ff68723e */ /* 0x000fe200030006ff */
[C---:B------:R-:W-:Y:S01]  /*6330*/  FMUL R45, R70.reuse, R49 ;  /* 0x00000031462d7220 */ /* 0x040fe20000400000 */
[--C-:B------:R-:W-:Y:S02]  /*6340*/  HADD2.F32 R101, -RZ, R102.reuse.H0_H0 ;  /* 0x20000066ff657230 */ /* 0x100fe40000004100 */
[C---:B------:R-:W-:Y:S01]  /*6350*/  FMUL R48, R70.reuse, R52 ;  /* 0x0000003446307220 */ /* 0x040fe20000400000 */
[----:B------:R-:W-:Y:S01]  /*6360*/  F2FP.F16.E4M3.UNPACK_B R106, R148 ;  /* 0x00000094ff6a723e */ /* 0x000fe200020006ff */
[----:B------:R-:W-:Y:S02]  /*6370*/  HADD2.F32 R102, -RZ, R102.H1_H1 ;  /* 0x30000066ff667230 */ /* 0x000fe40000004100 */
[C---:B------:R-:W-:Y:S01]  /*6380*/  FMUL R49, R70.reuse, R53 ;  /* 0x0000003546317220 */ /* 0x040fe20000400000 */
[C---:B------:R-:W-:Y:S01]  /*6390*/  FMUL R52, R70.reuse, R56 ;  /* 0x0000003846347220 */ /* 0x040fe20000400000 */
[----:B------:R-:W-:Y:S01]  /*63a0*/  F2FP.F16.E4M3.UNPACK_B R108, R148.H1 ;  /* 0x00000094ff6c723e */ /* 0x000fe200030006ff */
[--C-:B------:R-:W-:Y:S02]  /*63b0*/  HADD2.F32 R105, -RZ, R106.reuse.H0_H0 ;  /* 0x2000006aff697230 */ /* 0x100fe40000004100 */
[C---:B------:R-:W-:Y:S01]  /*63c0*/  FMUL R53, R70.reuse, R57 ;  /* 0x0000003946357220 */ /* 0x040fe20000400000 */
[----:B------:R-:W-:Y:S02]  /*63d0*/  HADD2.F32 R106, -RZ, R106.H1_H1 ;  /* 0x3000006aff6a7230 */ /* 0x000fe40000004100 */
        /* <DEDUP_REMOVED lines=11> */
[C---:B------:R-:W-:Y:S01]  /*6490*/  FFMA R3, R73.reuse, R74, R3 ;  /* 0x0000004a49037223 */ /* 0x040fe20000000003 */
[----:B------:R-:W-:Y:S01]  /*64a0*/  F2FP.F16.E4M3.UNPACK_B R116, R150.H1 ;  /* 0x00000096ff74723e */ /* 0x000fe200030006ff */
[--C-:B------:R-:W-:Y:S02]  /*64b0*/  HADD2.F32 R113, -RZ, R114.reuse.H0_H0 ;  /* 0x20000072ff717230 */ /* 0x100fe40000004100 */
[C---:B------:R-:W-:Y:S01]  /*64c0*/  FFMA R7, R73.reuse, R76, R7 ;  /* 0x0000004c49077223 */ /* 0x040fe20000000007 */
[C---:B------:R-:W-:Y:S01]  /*64d0*/  FFMA R4, R73.reuse, R77, R4 ;  /* 0x0000004d49047223 */ /* 0x040fe20000000004 */
[----:B------:R-:W-:Y:S01]  /*64e0*/  F2FP.F16.E4M3.UNPACK_B R118, R151 ;  /* 0x00000097ff76723e */ /* 0x000fe200020006ff */
[----:B------:R-:W-:Y:S01]  /*64f0*/  FFMA R5, R73, R78, R5 ;  /* 0x0000004e49057223 */ /* 0x000fe20000000005 */
[----:B------:R-:W-:Y:S01]  /*6500*/  HADD2.F32 R114, -RZ, R114.H1_H1 ;  /* 0x30000072ff727230 */ /* 0x000fe20000004100 */
[----:B------:R-:W-:Y:S01]  /*6510*/  F2FP.SATFINITE.E4M3.F32.PACK_AB_MERGE_C R173, R7, R3, RZ ;  /* 0x0000000307ad723e */ /* 0x000fe200048070ff */
[C---:B------:R-:W-:Y:S01]  /*6520*/  FMUL R6, R70.reuse, R10 ;  /* 0x0000000a46067220 */ /* 0x040fe20000400000 */
[--C-:B------:R-:W-:Y:S02]  /*6530*/  HADD2.F32 R117, -RZ, R118.reuse.H0_H0 ;  /* 0x20000076ff757230 */ /* 0x100fe40000004100 */
[----:B------:R-:W-:Y:S01]  /*6540*/  FMUL R11, R70, R11 ;  /* 0x0000000b460b7220 */ /* 0x000fe20000400000 */
[----:B------:R-:W-:Y:S01]  /*6550*/  F2FP.SATFINITE.E4M3.F32.PACK_AB_MERGE_C R172, R2, R0, R173 ;  /* 0x0000000002ac723e */ /* 0x000fe200048070ad */
[C---:B------:R-:W-:Y:S01]  /*6560*/  FFMA R6, R73.reuse, R79, R6 ;  /* 0x0000004f49067223 */ /* 0x040fe20000000006 */
[----:B------:R-:W-:Y:S02]  /*6570*/  HADD2.F32 R118, -RZ, R118.H1_H1 ;  /* 0x30000076ff767230 */ /* 0x000fe40000004100 */
[C---:B------:R-:W-:Y:S01]  /*6580*/  FFMA R11, R73.reuse, R80, R11 ;  /* 0x00000050490b7223 */ /* 0x040fe2000000000b */
[C---:B------:R-:W-:Y:S01]  /*6590*/  FFMA R8, R73.reuse, R81, R8 ;  /* 0x0000005149087223 */ /* 0x040fe20000000008 */
[----:B------:R-:W-:Y:S01]  /*65a0*/  F2FP.F16.E4M3.UNPACK_B R120, R151.H1 ;  /* 0x00000097ff78723e */ /* 0x000fe200030006ff */
[----:B------:R-:W-:Y:S01]  /*65b0*/  FFMA R9, R73, R82, R9 ;  /* 0x0000005249097223 */ /* 0x000fe20000000009 */
[C---:B------:R-:W-:Y:S01]  /*65c0*/  FMUL R10, R70.reuse, R14 ;  /* 0x0000000e460a7220 */ /* 0x040fe20000400000 */
[----:B------:R-:W-:Y:S01]  /*65d0*/  F2FP.F16.E4M3.UNPACK_B R122, R152 ;  /* 0x00000098ff7a723e */ /* 0x000fe200020006ff */
[C---:B------:R-:W-:Y:S01]  /*65e0*/  FMUL R15, R70.reuse, R15 ;  /* 0x0000000f460f7220 */ /* 0x040fe20000400000 */
[----:B------:R-:W-:Y:S01]  /*65f0*/  HADD2.F32 R87, -RZ, R88.H0_H0 ;  /* 0x20000058ff577230 */ /* 0x000fe20000004100 */
[----:B------:R-:W-:Y:S01]  /*6600*/  F2FP.SATFINITE.E4M3.F32.PACK_AB_MERGE_C R174, R11, R6, RZ ;  /* 0x000000060bae723e */ /* 0x000fe200048070ff */
[C---:B------:R-:W-:Y:S01]  /*6610*/  FFMA R10, R73.reuse, R83, R10 ;  /* 0x00000053490a7223 */ /* 0x040fe2000000000a */
[C---:B------:R-:W-:Y:S01]  /*6620*/  FFMA R15, R73.reuse, R84, R15 ;  /* 0x00000054490f7223 */ /* 0x040fe2000000000f */
[C---:B------:R-:W-:Y:S01]  /*6630*/  FFMA R12, R73.reuse, R85, R12 ;  /* 0x00000055490c7223 */ /* 0x040fe2000000000c */
[----:B------:R-:W-:Y:S01]  /*6640*/  F2FP.F16.E4M3.UNPACK_B R124, R152.H1 ;  /* 0x00000098ff7c723e */ /* 0x000fe200030006ff */
[----:B------:R-:W-:Y:S01]  /*6650*/  FFMA R13, R73, R86, R13 ;  /* 0x00000056490d7223 */ /* 0x000fe2000000000d */
[----:B------:R-:W-:Y:S01]  /*6660*/  F2FP.SATFINITE.E4M3.F32.PACK_AB_MERGE_C R173, R5, R4, R174 ;  /* 0x0000000405ad723e */ /* 0x000fe200048070ae */
[--C-:B------:R-:W-:Y:S01]  /*6670*/  HADD2.F32 R121, -RZ, R122.reuse.H0_H0 ;  /* 0x2000007aff797230 */ /* 0x100fe20000004100 */
[----:B------:R-:W-:Y:S01]  /*6680*/  F2FP.SATFINITE.E4M3.F32.PACK_AB_MERGE_C R174, R15, R10, RZ ;  /* 0x0000000a0fae723e */ /* 0x000fe200048070ff */
[----:B------:R-:W-:Y:S02]  /*6690*/  HADD2.F32 R122, -RZ, R122.H1_H1 ;  /* 0x3000007aff7a7230 */ /* 0x000fe40000004100 */
[C---:B------:R-:W-:Y:S01]  /*66a0*/  FMUL R14, R70.reuse, R18 ;  /* 0x00000012460e7220 */ /* 0x040fe20000400000 */
[----:B------:R-:W-:Y:S01]  /*66b0*/  HADD2.F32 R88, -RZ, R88.H1_H1 ;  /* 0x30000058ff587230 */ /* 0x000fe20000004100 */
[----:B------:R-:W-:Y:S01]  /*66c0*/  F2FP.SATFINITE.E4M3.F32.PACK_AB_MERGE_C R174, R9, R8, R174 ;  /* 0x0000000809ae723e */ /* 0x000fe200048070ae */
[C---:B------:R-:W-:Y:S01]  /*66d0*/  FMUL R19, R70.reuse, R19 ;  /* 0x0000001346137220 */ /* 0x040fe20000400000 */
[--C-:B------:R-:W-:Y:S02]  /*66e0*/  HADD2.F32 R91, -RZ, R92.reuse.H0_H0 ;  /* 0x2000005cff5b7230 */ /* 0x100fe40000004100 */
[C---:B------:R-:W-:Y:S01]  /*66f0*/  FFMA R14, R73.reuse, R87, R14 ;  /* 0x00000057490e7223 */ /* 0x040fe2000000000e */
[----:B------:R-:W-:Y:S02]  /*6700*/  HADD2.F32 R92, -RZ, R92.H1_H1 ;  /* 0x3000005cff5c7230 */ /* 0x000fe40000004100 */
[C---:B------:R-:W-:Y:S01]  /*6710*/  FFMA R19, R73.reuse, R88, R19 ;  /* 0x0000005849137223 */ /* 0x040fe20000000013 */
[C---:B------:R-:W-:Y:S01]  /*6720*/  FFMA R16, R73.reuse, R89, R16 ;  /* 0x0000005949107223 */ /* 0x040fe20000000010 */
        /* <DEDUP_REMOVED lines=17> */
[----:B------:R1:W-:Y:S01]  /*6840*/  STS.128 [R137+UR44+0x4200], R172 ;  /* 0x004200ac89007988 */ /* 0x0003e20008000c2c */
[----:B------:R-:W-:Y:S01]  /*6850*/  F2FP.SATFINITE.E4M3.F32.PACK_AB_MERGE_C R180, R17, R16, R180 ;  /* 0x0000001011b4723e */ /* 0x000fe200048070b4 */
[C---:B------:R-:W-:Y:S01]  /*6860*/  FFMA R22, R73.reuse, R95, R22 ;  /* 0x0000005f49167223 */ /* 0x040fe20000000016 */
[C---:B------:R-:W-:Y:S01]  /*6870*/  FMUL R27, R70.reuse, R27 ;  /* 0x0000001b461b7220 */ /* 0x040fe20000400000 */
[--C-:B------:R-:W-:Y:S02]  /*6880*/  HADD2.F32 R99, -RZ, R100.reuse.H0_H0 ;  /* 0x20000064ff637230 */ /* 0x100fe40000004100 */
[C---:B------:R-:W-:Y:S01]  /*6890*/  FMUL R26, R70.reuse, R30 ;  /* 0x0000001e461a7220 */ /* 0x040fe20000400000 */
[----:B------:R-:W-:Y:S02]  /*68a0*/  HADD2.F32 R100, -RZ, R100.H1_H1 ;  /* 0x30000064ff647230 */ /* 0x000fe40000004100 */
[C---:B------:R-:W-:Y:S01]  /*68b0*/  FFMA R27, R73.reuse, R96, R27 ;  /* 0x00000060491b7223 */ /* 0x040fe2000000001b */
[C---:B------:R-:W-:Y:S01]  /*68c0*/  FFMA R24, R73.reuse, R97, R24 ;  /* 0x0000006149187223 */ /* 0x040fe20000000018 */
[C---:B------:R-:W-:Y:S01]  /*68d0*/  FFMA R25, R73.reuse, R98, R25 ;  /* 0x0000006249197223 */ /* 0x040fe20000000019 */
[----:B------:R-:W-:Y:S01]  /*68e0*/  F2FP.F16.E4M3.UNPACK_B R130, R154 ;  /* 0x0000009aff82723e */ /* 0x000fe200020006ff */
[----:B------:R-:W-:Y:S01]  /*68f0*/  FFMA R26, R73, R99, R26 ;  /* 0x00000063491a7223 */ /* 0x000fe2000000001a */
[----:B------:R-:W-:Y:S01]  /*6900*/  F2FP.SATFINITE.E4M3.F32.PACK_AB_MERGE_C R181, R27, R22, RZ ;  /* 0x000000161bb5723e */ /* 0x000fe200048070ff */
[C---:B------:R-:W-:Y:S01]  /*6910*/  FMUL R31, R70.reuse, R31 ;  /* 0x0000001f461f7220 */ /* 0x040fe20000400000 */
[--C-:B------:R-:W-:Y:S02]  /*6920*/  HADD2.F32 R103, -RZ, R104.reuse.H0_H0 ;  /* 0x20000068ff677230 */ /* 0x100fe40000004100 */
[C---:B------:R-:W-:Y:S01]  /*6930*/  FMUL R30, R70.reuse, R34 ;  /* 0x00000022461e7220 */ /* 0x040fe20000400000 */
[----:B------:R-:W-:Y:S01]  /*6940*/  HADD2.F32 R104, -RZ, R104.H1_H1 ;  /* 0x30000068ff687230 */ /* 0x000fe20000004100 */
[----:B------:R-:W-:Y:S01]  /*6950*/  F2FP.SATFINITE.E4M3.F32.PACK_AB_MERGE_C R181, R21, R20, R181 ;  /* 0x0000001415b5723e */ /* 0x000fe200048070b5 */
[C---:B------:R-:W-:Y:S01]  /*6960*/  FFMA R31, R73.reuse, R100, R31 ;  /* 0x00000064491f7223 */ /* 0x040fe2000000001f */
[C---:B------:R-:W-:Y:S01]  /*6970*/  FFMA R28, R73.reuse, R101, R28 ;  /* 0x00000065491c7223 */ /* 0x040fe2000000001c */
[C---:B------:R-:W-:Y:S01]  /*6980*/  FFMA R29, R73.reuse, R102, R29 ;  /* 0x00000066491d7223 */ /* 0x040fe2000000001d */
[----:B------:R-:W-:Y:S01]  /*6990*/  F2FP.F16.E4M3.UNPACK_B R132, R154.H1 ;  /* 0x0000009aff84723e */ /* 0x000fe200030006ff */
[----:B------:R-:W-:Y:S01]  /*69a0*/  FFMA R30, R73, R103, R30 ;  /* 0x00000067491e7223 */ /* 0x000fe2000000001e */
[----:B------:R-:W-:Y:S01]  /*69b0*/  F2FP.SATFINITE.E4M3.F32.PACK_AB_MERGE_C R182, R31, R26, RZ ;  /* 0x0000001a1fb6723e */ /* 0x000fe200048070ff */
[----:B------:R-:W-:Y:S02]  /*69c0*/  HADD2.F32 R129, -RZ, R130.H0_H0 ;  /* 0x20000082ff817230 */ /* 0x000fe40000004100 */
[C---:B------:R-:W-:Y:S01]  /*69d0*/  FMUL R35, R70.reuse, R35 ;  /* 0x0000002346237220 */ /* 0x040fe20000400000 */
[----:B------:R-:W-:Y:S01]  /*69e0*/  HADD2.F32 R107, -RZ, R108.H0_H0 ;  /* 0x2000006cff6b7230 */ /* 0x000fe20000004100 */
[----:B------:R-:W-:Y:S01]  /*69f0*/  F2FP.SATFINITE.E4M3.F32.PACK_AB_MERGE_C R182, R25, R24, R182 ;  /* 0x0000001819b6723e */ /* 0x000fe200048070b6 */
[----:B------:R-:W-:Y:S02]  /*6a00*/  HADD2.F32 R130, -RZ, R130.H1_H1 ;  /* 0x30000082ff827230 */ /* 0x000fe40000004100 */
[C---:B------:R-:W-:Y:S01]  /*6a10*/  FFMA R35, R73.reuse, R104, R35 ;  /* 0x0000006849237223 */ /* 0x040fe20000000023 */
[C---:B------:R-:W-:Y:S01]  /*6a20*/  FFMA R32, R73.reuse, R105, R32 ;  /* 0x0000006949207223 */ /* 0x040fe20000000020 */
[----:B------:R-:W-:Y:S01]  /*6a30*/  FFMA R33, R73, R106, R33 ;  /* 0x0000006a49217223 */ /* 0x000fe20000000021 */
[----:B------:R-:W-:Y:S02]  /*6a40*/  HADD2.F32 R108, -RZ, R108.H1_H1 ;  /* 0x3000006cff6c7230 */ /* 0x000fe40000004100 */
        /* <DEDUP_REMOVED lines=16> */
[----:B------:R1:W-:Y:S01]  /*6b50*/  STS.128 [R179+0x4010], R180 ;  /* 0x004010b4b3007388 */ /* 0x0003e20000000c00 */
[----:B------:R-:W-:Y:S01]  /*6b60*/  F2FP.SATFINITE.E4M3.F32.PACK_AB_MERGE_C R188, R33, R32, R188 ;  /* 0x0000002021bc723e */ /* 0x000fe200048070bc */
[C---:B------:R-:W-:Y:S01]  /*6b70*/  FFMA R38, R73.reuse, R111, R38 ;  /* 0x0000006f49267223 */ /* 0x040fe20000000026 */
[C---:B------:R-:W-:Y:S01]  /*6b80*/  FMUL R43, R70.reuse, R43 ;  /* 0x0000002b462b7220 */ /* 0x040fe20000400000 */
[--C-:B------:R-:W-:Y:S02]  /*6b90*/  HADD2.F32 R115, -RZ, R116.reuse.H0_H0 ;  /* 0x20000074ff737230 */ /* 0x100fe40000004100 */
[----:B------:R-:W-:Y:S01]  /*6ba0*/  FMUL R42, R70, R46 ;  /* 0x0000002e462a7220 */ /* 0x000fe20000400000 */
[----:B------:R-:W-:Y:S02]  /*6bb0*/  HADD2.F32 R116, -RZ, R116.H1_H1 ;  /* 0x30000074ff747230 */ /* 0x000fe40000004100 */
[C---:B------:R-:W-:Y:S01]  /*6bc0*/  FFMA R43, R73.reuse, R112, R43 ;  /* 0x00000070492b7223 */ /* 0x040fe2000000002b */
[C---:B------:R-:W-:Y:S01]  /*6bd0*/  FFMA R40, R73.reuse, R113, R40 ;  /* 0x0000007149287223 */ /* 0x040fe20000000028 */
[C---:B------:R-:W-:Y:S01]  /*6be0*/  FFMA R41, R73.reuse, R114, R41 ;  /* 0x0000007249297223 */ /* 0x040fe20000000029 */
[----:B------:R-:W-:Y:S01]  /*6bf0*/  ISETP.NE.AND P0, PT, R178, RZ, PT ;  /* 0x000000ffb200720c */ /* 0x000fe20003f05270 */
        /* <DEDUP_REMOVED lines=10> */
[C---:B------:R-:W-:Y:S01]  /*6ca0*/  FMUL R51, R70.reuse, R51 ;  /* 0x0000003346337220 */ /* 0x040fe20000400000 */
[--C-:B------:R-:W-:Y:S02]  /*6cb0*/  HADD2.F32 R123, -RZ, R124.reuse.H0_H0 ;  /* 0x2000007cff7b7230 */ /* 0x100fe40000004100 */
[C---:B------:R-:W-:Y:S01]  /*6cc0*/  FFMA R46, R73.reuse, R119, R46 ;  /* 0x00000077492e7223 */ /* 0x040fe2000000002e */
[----:B------:R-:W-:Y:S02]  /*6cd0*/  HADD2.F32 R124, -RZ, R124.H1_H1 ;  /* 0x3000007cff7c7230 */ /* 0x000fe40000004100 */
[C---:B------:R-:W-:Y:S01]  /*6ce0*/  FMUL R50, R70.reuse, R54 ;  /* 0x0000003646327220 */ /* 0x040fe20000400000 */
[C---:B------:R-:W-:Y:S01]  /*6cf0*/  FFMA R51, R73.reuse, R120, R51 ;  /* 0x0000007849337223 */ /* 0x040fe20000000033 */
[C---:B------:R-:W-:Y:S01]  /*6d00*/  FMUL R55, R70.reuse, R55 ;  /* 0x0000003746377220 */ /* 0x040fe20000400000 */
[C---:B------:R-:W-:Y:S01]  /*6d10*/  FFMA R48, R73.reuse, R121, R48 ;  /* 0x0000007949307223 */ /* 0x040fe20000000030 */
[C---:B------:R-:W-:Y:S01]  /*6d20*/  FFMA R49, R73.reuse, R122, R49 ;  /* 0x0000007a49317223 */ /* 0x040fe20000000031 */
        /* <DEDUP_REMOVED lines=20> */
[----:B------:R-:W-:Y:S01]  /*6e70*/  FFMA R63, R73, R132, R63 ;  /* 0x00000084493f7223 */ /* 0x000fe2000000003f */
[----:B------:R-:W-:Y:S01]  /*6e80*/  FMUL R67, R70, R67 ;  /* 0x0000004346437220 */ /* 0x000fe20000400000 */
[----:B------:R-:W-:Y:S01]  /*6e90*/  F2FP.SATFINITE.E4M3.F32.PACK_AB_MERGE_C R190, R47, R42, RZ ;  /* 0x0000002a2fbe723e */ /* 0x000fe200048070ff */
[----:B------:R-:W-:Y:S01]  /*6ea0*/  FFMA R60, R73, R133, R60 ;  /* 0x00000085493c7223 */ /* 0x000fe2000000003c */
[----:B------:R-:W-:Y:S01]  /*6eb0*/  F2FP.SATFINITE.E4M3.F32.PACK_AB_MERGE_C R191, R51, R46, RZ ;  /* 0x0000002e33bf723e */ /* 0x000fe200048070ff */
[C---:B------:R-:W-:Y:S01]  /*6ec0*/  FFMA R61, R73.reuse, R134, R61 ;  /* 0x00000086493d7223 */ /* 0x040fe2000000003d */
[C---:B------:R-:W-:Y:S01]  /*6ed0*/  FFMA R62, R73.reuse, R135, R62 ;  /* 0x00000087493e7223 */ /* 0x040fe2000000003e */
[----:B------:R-:W-:Y:S01]  /*6ee0*/  FFMA R67, R73, R136, R67 ;  /* 0x0000008849437223 */ /* 0x000fe20000000043 */
[----:B------:R-:W-:Y:S02]  /*6ef0*/  F2FP.SATFINITE.E4M3.F32.PACK_AB_MERGE_C R190, R41, R40, R190 ;  /* 0x0000002829be723e */ /* 0x000fe400048070be */
[----:B------:R-:W-:Y:S02]  /*6f00*/  F2FP.SATFINITE.E4M3.F32.PACK_AB_MERGE_C R191, R45, R44, R191 ;  /* 0x0000002c2dbf723e */ /* 0x000fe400048070bf */
[----:B------:R-:W-:Y:S02]  /*6f10*/  F2FP.SATFINITE.E4M3.F32.PACK_AB_MERGE_C R196, R55, R50, RZ ;  /* 0x0000003237c4723e */ /* 0x000fe400048070ff */
[----:B------:R-:W-:Y:S01]  /*6f20*/  F2FP.SATFINITE.E4M3.F32.PACK_AB_MERGE_C R197, R59, R54, RZ ;  /* 0x000000363bc5723e */ /* 0x000fe200048070ff */
[----:B------:R1:W-:Y:S01]  /*6f30*/  STS.128 [R185+0x4020], R188 ;  /* 0x004020bcb9007388 */ /* 0x0003e20000000c00 */
[----:B------:R-:W-:Y:S02]  /*6f40*/  F2FP.SATFINITE.E4M3.F32.PACK_AB_MERGE_C R198, R63, R58, RZ ;  /* 0x0000003a3fc6723e */ /* 0x000fe400048070ff */
[----:B------:R-:W-:Y:S02]  /*6f50*/  F2FP.SATFINITE.E4M3.F32.PACK_AB_MERGE_C R199, R67, R62, RZ ;  /* 0x0000003e43c7723e */ /* 0x000fe400048070ff */
[----:B------:R-:W-:Y:S02]  /*6f60*/  F2FP.SATFINITE.E4M3.F32.PACK_AB_MERGE_C R196, R49, R48, R196 ;  /* 0x0000003031c4723e */ /* 0x000fe400048070c4 */
[----:B------:R-:W-:Y:S02]  /*6f70*/  F2FP.SATFINITE.E4M3.F32.PACK_AB_MERGE_C R197, R53, R52, R197 ;  /* 0x0000003435c5723e */ /* 0x000fe400048070c5 */
[----:B------:R-:W-:Y:S02]  /*6f80*/  F2FP.SATFINITE.E4M3.F32.PACK_AB_MERGE_C R198, R57, R56, R198 ;  /* 0x0000003839c6723e */ /* 0x000fe400048070c6 */
[----:B------:R-:W-:Y:S02]  /*6f90*/  F2FP.SATFINITE.E4M3.F32.PACK_AB_MERGE_C R199, R61, R60, R199 ;  /* 0x0000003c3dc7723e */ /* 0x000fe400048070c7 */
[----:B------:R-:W-:Y:S02]  /*6fa0*/  LEA R193, R166, UR44, 0x3 ;  /* 0x0000002ca6c17c11 */ /* 0x000fe4000f8e18ff */
[----:B------:R-:W-:Y:S01]  /*6fb0*/  @P6 SHF.L.U32 R204, R165, 0x1f, RZ ;  /* 0x0000001fa5cc6819 */ /* 0x000fe200000006ff */
[----:B------:R1:W-:Y:S01]  /*6fc0*/  STS.128 [R184+0x4010], R196 ;  /* 0x004010c4b8007388 */ /* 0x0003e20000000c00 */
[----:B------:R-:W-:Y:S01]  /*6fd0*/  @!PT LDS RZ, [RZ] ;  /* 0x00000000fffff984 */ /* 0x000fe20000000800 */
[----:B------:R-:W-:Y:S01]  /*6fe0*/  @!PT LDS RZ, [RZ] ;  /* 0x00000000fffff984 */ /* 0x000fe20000000800 */
[----:B------:R-:W-:Y:S01]  /*6ff0*/  @!PT LDS RZ, [RZ] ;  /* 0x00000000fffff984 */ /* 0x000fe20000000800 */
[----:B------:R-:W-:Y:S01]  /*7000*/  @!PT LDS RZ, [RZ] ;  /* 0x00000000fffff984 */ /* 0x000fe20000000800 */
[----:B------:R2:W-:Y:S07]  /*7010*/  MEMBAR.ALL.CTA ;  /* 0x0000000000007992 */ /* 0x0005ee0000008000 */
[----:B--2---:R-:W2:Y:S02]  /*7020*/  FENCE.VIEW.ASYNC.S ;  /* 0x00000000000073c6 */ /* 0x004ea40000000000 */
[----:B--2---:R-:W-:Y:S06]  /*7030*/  BAR.SYNC.DEFER_BLOCKING 0x1, 0x80 ;  /* 0x0042000000007b1d */ /* 0x004fec0000010000 */
[----:B------:R-:W-:Y:S05]  /*7040*/  @P0 BRA `(.L_x_103) ;  /* 0x0000000000280947 */ /* 0x000fea0003800000 */
[----:B------:R-:W2:Y:S01]  /*7050*/  LDCU.64 UR6, c[0x0][0x348] ;  /* 0x00006900ff0677ac */ /* 0x000ea20008000a00 */
[----:B------:R-:W-:Y:S01]  /*7060*/  UIADD3 UR4, UPT, UPT, UR44, 0x4200, URZ ;  /* 0x000042002c047890 */ /* 0x000fe2000fffe0ff */
[----:B------:R-:W-:Y:S05]  /*7070*/  UMOV UR51, UR36 ;  /* 0x0000002400337c82 */ /* 0x000fea0008000000 */
[----:B------:R-:W-:Y:S04]  /*7080*/  MOV R177, UR4 ;  /* 0x0000000400b17c02 */ /* 0x000fe80008000f00 */
[----:B------:R-:W-:Y:S01]  /*7090*/  R2UR UR48, R177 ;  /* 0x00000000b13072ca */ /* 0x000fe200000e0000 */
[----:B--2---:R-:W-:Y:S04]  /*70a0*/  UIADD3 UR4, UP0, UPT, UR6, 0x680, URZ ;  /* 0x0000068006047890 */ /* 0x004fe8000ff1e0ff */
[----:B------:R-:W-:Y:S09]  /*70b0*/  UIADD3.X UR5, UPT, UPT, URZ, UR7, URZ, UP0, !UPT ;  /* 0x00000007ff057290 */ /* 0x000ff200087fe4ff */
[----:B------:R2:W-:Y:S01]  /*70c0*/  UTMASTG.3D [UR48], [UR4] ;  /* 0x00000030040073b5 */ /* 0x0005e20008010000 */
[----:B------:R0:W-:Y:S01]  /*70d0*/  UTMACMDFLUSH ;  /* 0x00000000000079b7 */ /* 0x0001e20000000000 */
[----:B--2---:R-:W-:Y:S04]  /*70e0*/  DEPBAR.LE SB0, 0x1 ;  /* 0x000080400000791a */ /* 0x004fe80000000000 */
.L_x_103:
[----:B------:R-:W-:Y:S05]  /*70f0*/  BSYNC.RECONVERGENT B0 ;  /* 0x0000000000007941 */ /* 0x000fea0003800200 */
.L_x_102:
[----:B------:R-:W-:Y:S06]  /*7100*/  BAR.SYNC.DEFER_BLOCKING 0x1, 0x80 ;  /* 0x0042000000007b1d */ /* 0x000fec0000010000 */
[----:B------:R-:W2:Y:S01]  /*7110*/  @P6 SYNCS.PHASECHK.TRANS64.TRYWAIT P0, [R193+URZ+0x40], R204 ;  /* 0x000040ccc10065a7 */ /* 0x000ea200080011ff */
[----:B------:R-:W-:Y:S01]  /*7120*/  BSSY B1, `(.L_x_104) ;  /* 0x0000023000017945 */ /* 0x000fe20003800000 */
[----:B--2---:R-:W-:Y:S03]  /*7130*/  @P6 SEL R187, RZ, 0x1, !P0 ;  /* 0x00000001ffbb6807 */ /* 0x004fe60004000000 */
[----:B------:R-:W-:Y:S05]  /*7140*/  @!P6 BRA `(.L_x_105) ;  /* 0x000000000080e947 */ /* 0x000fea0003800000 */
[----:B------:R-:W-:Y:S01]  /*7150*/  ISETP.NE.AND P1, PT, R192, RZ, PT ;  /* 0x000000ffc000720c */ /* 0x000fe20003f25270 */
[----:B------:R-:W-:Y:S01]  /*7160*/  BSSY B0, `(.L_x_106) ;  /* 0x000000a000007945 */ /* 0x000fe20003800000 */
[----:B------:R-:W-:Y:S11]  /*7170*/  ISETP.NE.AND P0, PT, R187, RZ, PT ;  /* 0x000000ffbb00720c */ /* 0x000ff60003f05270 */
[----:B------:R-:W-:Y:S04]  /*7180*/  @P1 IMAD R3, R166, 0x2000, R171 ;  /* 0x00002000a6031824 */ /* 0x000fe800078e02ab */
[C---:B------:R-:W-:Y:S01]  /*7190*/  @P1 IMAD.IADD R5, R3.reuse, 0x1, R194 ;  /* 0x0000000103051824 */ /* 0x040fe200078e02c2 */
[----:B------:R-:W-:Y:S03]  /*71a0*/  @P1 IADD3 R202, PT, PT, R3, R202, RZ ;  /* 0x000000ca03ca1210 */ /* 0x000fe60007ffe0ff */
[----:B------:R-:W-:Y:S01]  /*71b0*/  @P1 IMAD.IADD R200, R200, 0x1, R5 ;  /* 0x00000001c8c81824 */ /* 0x000fe200078e0205 */
[----:B------:R-:W-:Y:S06]  /*71c0*/  @P0 BRA `(.L_x_107) ;  /* 0x00000000000c0947 */ /* 0x000fec0003800000 */
[----:B------:R-:W-:Y:S04]  /*71d0*/  SHF.L.U32 R0, R165, 0x1f, RZ ;  /* 0x0000001fa5007819 */ /* 0x000fe800000006ff */
[----:B------:R-:W2:Y:S02]  /*71e0*/  SYNCS.PHASECHK.TRANS64.TRYWAIT P0, [R193+URZ+0x40], R0 ;  /* 0x00004000c10075a7 */ /* 0x000ea400080011ff */
[----:B--2---:R-:W-:Y:S05]  /*71f0*/  @!P0 BRA `(.L_x_108) ;  /* 0x0000001c00c08947 */ /* 0x004fea0003800000 */
.L_x_107:
[----:B------:R-:W-:Y:S05]  /*7200*/  BSYNC B0 ;  /* 0x0000000000007941 */ /* 0x000fea0003800000 */
.L_x_106:
[----:B------:R-:W-:Y:S01]  /*7210*/  ISETP.NE.AND P0, PT, R192, RZ, PT ;  /* 0x000000ffc000720c */ /* 0x000fe20003f05270 */
[----:B--2---:R-:W-:Y:S02]  /*7220*/  VIADD R193, R193, 0x50 ;  /* 0x00000050c1c17836 */ /* 0x004fe40000000000 */
[----:B------:R-:W-:Y:S02]  /*7230*/  IMAD.U32 R0, RZ, RZ, UR45 ;  /* 0x0000002dff007e24 */ /* 0x000fe4000f8e00ff */
[----:B------:R-:W-:Y:S03]  /*7240*/  VIADD R166, R166, 0x1 ;  /* 0x00000001a6a67836 */ /* 0x000fe60000000000 */
[----:B------:R-:W-:Y:S05]  /*7250*/  PRMT R0, R0, 0x654, R193 ;  /* 0x0000065400007816 */ /* 0x000fea00000000c1 */
[----:B------:R2:W3:Y:S04]  /*7260*/  @P0 LDS.128 R140, [R3] ;  /* 0x00000000038c0984 */ /* 0x0004e80000000c00 */
[----:B------:R2:W4:Y:S04]  /*7270*/  @P0 LDS.128 R144, [R5+0x10] ;  /* 0x0000100005900984 */ /* 0x0005280000000c00 */
        /* <DEDUP_REMOVED lines=12> */
[----:B--234-:R-:W-:Y:S02]  /*7340*/  LOP3.LUT R165, R165, R0, RZ, 0x3c, !PT ;  /* 0x00000000a5a57212 */ /* 0x01cfe400078e3cff */
.L_x_105:
[----:B------:R-:W-:Y:S05]  /*7350*/  BSYNC B1 ;  /* 0x0000000000017941 */ /* 0x000fea0003800000 */
.L_x_104:
[----:B------:R-:W-:Y:S05]  /*7360*/  VIADD R0, R71, 0x40 ;  /* 0x0000004047007836 */ /* 0x000fea0000000000 */
[----:B------:R-:W-:Y:S04]  /*7370*/  SHF.R.U32.HI R0, RZ, 0x15, R0 ;  /* 0x00000015ff007819 */ /* 0x000fe80000011600 */
[----:B------:R-:W-:Y:S11]  /*7380*/  LOP3.LUT P0, RZ, R0, 0x3, R159, 0x48, !PT ;  /* 0x0000000300ff7812 */ /* 0x000ff6000780489f */
[----:B------:R-:W-:Y:S02]  /*7390*/  @!UPT UIADD3 URZ, UPT, UPT, URZ, URZ, URZ ;  /* 0x000000fffffff290 */ /* 0x000fe4000fffe0ff */
        /* <DEDUP_REMOVED lines=8> */
[----:B------:R-:W5:Y:S01]  /*7420*/  LDCU.64 UR4, c[0x4][0x10] ;  /* 0x01000200ff0477ac */ /* 0x000f620008000a00 */
[----:B--2---:R-:W-:Y:S01]  /*7430*/  MOV R5, UR9 ;  /* 0x0000000900057c02 */ /* 0x004fe20008000f00 */
[----:B------:R-:W-:Y:S01]  /*7440*/  IMAD.U32 R4, RZ, RZ, UR8 ;  /* 0x00000008ff047e24 */ /* 0x000fe2000f8e00ff */
[----:B---3--:R-:W-:Y:S01]  /*7450*/  MOV R7, UR7 ;  /* 0x0000000700077c02 */ /* 0x008fe20008000f00 */
[----:B------:R-:W-:Y:S01]  /*7460*/  IMAD.U32 R6, RZ, RZ, UR6 ;  /* 0x00000006ff067e24 */ /* 0x000fe2000f8e00ff */
[----:B-----5:R-:W-:Y:S01]  /*7470*/  MOV R11, UR5 ;  /* 0x00000005000b7c02 */ /* 0x020fe20008000f00 */
[----:B------:R-:W-:Y:S02]  /*7480*/  IMAD.U32 R10, RZ, RZ, UR4 ;  /* 0x00000004ff0a7e24 */ /* 0x000fe4000f8e00ff */
[----:B------:R-:W-:Y:S07]  /*7490*/  LEPC R20, `(.L_x_109) ;  /* 0x000000001014794e */ /* 0x000fee0000000000 */
[----:B-1--4-:R-:W-:Y:S05]  /*74a0*/  CALL.ABS.NOINC R2 ;  /* 0x0000000002007343 */ /* 0x012fea0003c00000 */
.L_x_109:
[----:B------:R-:W-:Y:S01]  /*74b0*/  ISETP.NE.AND P0, PT, R178, RZ, PT ;  /* 0x000000ffb200720c */ /* 0x000fe20003f05270 */
[----:B------:R-:W-:Y:S05]  /*74c0*/  WARPSYNC.ALL ;  /* 0x0000000000007948 */ /* 0x000fea0003800000 */
[----:B------:R-:W-:Y:S01]  /*74d0*/  R2UR UR4, R71 ;  /* 0x00000000470472ca */ /* 0x000fe200000e0000 */
[----:B------:R-:W-:Y:S01]  /*74e0*/  BSSY.RECONVERGENT B0, `(.L_x_110) ;  /* 0x000011e000007945 */ /* 0x000fe20003800200 */
[----:B------:R-:W-:Y:S02]  /*74f0*/  F2FP.F16.E4M3.UNPACK_B R11, R141 ;  /* 0x0000008dff0b723e */ /* 0x000fe400020006ff */
[----:B------:R-:W-:Y:S02]  /*7500*/  F2FP.F16.E4M3.UNPACK_B R10, R142 ;  /* 0x0000008eff0a723e */ /* 0x000fe400020006ff */
[----:B------:R-:W-:Y:S01]  /*7510*/  F2FP.F16.E4M3.UNPACK_B R9, R143 ;  /* 0x0000008fff09723e */ /* 0x000fe200020006ff */
[--C-:B------:R-:W-:Y:S01]  /*7520*/  HADD2.F32 R74, -RZ, R11.reuse.H0_H0 ;  /* 0x2000000bff4a7230 */ /* 0x100fe20000004100 */
[----:B------:R-:W-:Y:S01]  /*7530*/  F2FP.F16.E4M3.UNPACK_B R8, R144 ;  /* 0x00000090ff08723e */ /* 0x000fe200020006ff */
[----:B------:R-:W-:Y:S01]  /*7540*/  HADD2.F32 R76, -RZ, R11.H1_H1 ;  /* 0x3000000bff4c7230 */ /* 0x000fe20000004100 */
[----:B------:R-:W-:Y:S01]  /*7550*/  F2FP.F16.E4M3.UNPACK_B R7, R145 ;  /* 0x00000091ff07723e */ /* 0x000fe200020006ff */
[--C-:B------:R-:W-:Y:S01]  /*7560*/  HADD2.F32 R77, -RZ, R10.reuse.H0_H0 ;  /* 0x2000000aff4d7230 */ /* 0x100fe20000004100 */
[----:B------:R-:W-:Y:S01]  /*7570*/  F2FP.F16.E4M3.UNPACK_B R6, R146 ;  /* 0x00000092ff06723e */ /* 0x000fe200020006ff */
[----:B------:R-:W-:Y:S01]  /*7580*/  HADD2.F32 R80, -RZ, R10.H1_H1 ;  /* 0x3000000aff507230 */ /* 0x000fe20000004100 */
[----:B------:R-:W-:Y:S01]  /*7590*/  F2FP.F16.E4M3.UNPACK_B R5, R147 ;  /* 0x00000093ff05723e */ /* 0x000fe200020006ff */
[--C-:B------:R-:W-:Y:S01]  /*75a0*/  HADD2.F32 R81, -RZ, R9.reuse.H0_H0 ;  /* 0x20000009ff517230 */ /* 0x100fe20000004100 */
[----:B-1----:R-:W-:Y:S01]  /*75b0*/  F2FP.F16.E4M3.UNPACK_B R4, R148 ;  /* 0x00000094ff04723e */ /* 0x002fe200020006ff */
[----:B------:R-:W-:Y:S01]  /*75c0*/  HADD2.F32 R84, -RZ, R9.H1_H1 ;  /* 0x30000009ff547230 */ /* 0x000fe20000004100 */
[-C--:B------:R-:W-:Y:S01]  /*75d0*/  F2FP.F16.E4M3.UNPACK_B R2, R140.reuse ;  /* 0x0000008cff02723e */ /* 0x080fe200020006ff */
[--C-:B------:R-:W-:Y:S01]  /*75e0*/  HADD2.F32 R85, -RZ, R8.reuse.H0_H0 ;  /* 0x20000008ff557230 */ /* 0x100fe20000004100 */
[----:B------:R-:W-:Y:S01]  /*75f0*/  F2FP.F16.E4M3.UNPACK_B R140, R140.H1 ;  /* 0x0000008cff8c723e */ /* 0x000fe200030006ff */
[----:B------:R-:W-:Y:S01]  /*7600*/  HADD2.F32 R87, -RZ, R8.H1_H1 ;  /* 0x30000008ff577230 */ /* 0x000fe20000004100 */
[----:B------:R-:W-:Y:S01]  /*7610*/  F2FP.F16.E4M3.UNPACK_B R141, R141.H1 ;  /* 0x0000008dff8d723e */ /* 0x000fe200030006ff */
[--C-:B------:R-:W-:Y:S01]  /*7620*/  HADD2.F32 R90, -RZ, R7.reuse.H0_H0 ;  /* 0x20000007ff5a7230 */ /* 0x100fe20000004100 */
[----:B------:R-:W-:Y:S01]  /*7630*/  F2FP.F16.E4M3.UNPACK_B R142, R142.H1 ;  /* 0x0000008eff8e723e */ /* 0x000fe200030006ff */
[----:B------:R-:W-:Y:S01]  /*7640*/  HADD2.F32 R91, -RZ, R7.H1_H1 ;  /* 0x30000007ff5b7230 */ /* 0x000fe20000004100 */
[----:B------:R-:W-:Y:S01]  /*7650*/  F2FP.F16.E4M3.UNPACK_B R143, R143.H1 ;  /* 0x0000008fff8f723e */ /* 0x000fe200030006ff */
[--C-:B------:R-:W-:Y:S01]  /*7660*/  HADD2.F32 R94, -RZ, R6.reuse.H0_H0 ;  /* 0x20000006ff5e7230 */ /* 0x100fe20000004100 */
[----:B------:R-:W-:Y:S01]  /*7670*/  R2UR UR5, R186 ;  /* 0x00000000ba0572ca */ /* 0x000fe200000e0000 */
[----:B------:R-:W-:Y:S01]  /*7680*/  HADD2.F32 R95, -RZ, R6.H1_H1 ;  /* 0x30000006ff5f7230 */ /* 0x000fe20000004100 */
        /* <DEDUP_REMOVED lines=9> */
[----:B------:R-:W1:Y:S01]  /*7720*/  LDTM.x64 R4, tmem[UR4+0x40] ;  /* 0x00004004000479ee */ /* 0x000e620008340000 */
[--C-:B------:R-:W-:Y:S01]  /*7730*/  HADD2.F32 R0, -RZ, R2.reuse.H0_H0 ;  /* 0x20000002ff007230 */ /* 0x100fe20000004100 */
[----:B------:R-:W-:Y:S01]  /*7740*/  NOP ;  /* 0x0000000000007918 */ /* 0x000fe20000000000 */
[----:B------:R-:W-:Y:S01]  /*7750*/  UIADD3 UR4, UPT, UPT, UR5, 0xb0, URZ ;  /* 0x000000b005047890 */ /* 0x000fe2000fffe0ff */
[----:B------:R-:W-:Y:S01]  /*7760*/  HADD2.F32 R2, -RZ, R2.H1_H1 ;  /* 0x30000002ff027230 */ /* 0x000fe20000004100 */
[----:B------:R-:W-:Y:S01]  /*7770*/  F2FP.F16.E4M3.UNPACK_B R127, R154 ;  /* 0x0000009aff7f723e */ /* 0x000fe200020006ff */
[----:B------:R-:W-:Y:S01]  /*7780*/  HADD2.F32 R78, -RZ, R141.H1_H1 ;  /* 0x3000008dff4e7230 */ /* 0x000fe20000004100 */
[----:B------:R-:W-:Y:S01]  /*7790*/  UPRMT UR4, UR45, 0x654, UR4 ;  /* 0x000006542d047896 */ /* 0x000fe20008000004 */
[--C-:B------:R-:W-:Y:S01]  /*77a0*/  HADD2.F32 R106, -RZ, R107.reuse.H0_H0 ;  /* 0x2000006bff6a7230 */ /* 0x100fe20000004100 */
[----:B------:R-:W-:Y:S01]  /*77b0*/  F2FP.F16.E4M3.UNPACK_B R130, R155 ;  /* 0x0000009bff82723e */ /* 0x000fe200020006ff */
[----:B------:R-:W-:Y:S01]  /*77c0*/  HADD2.F32 R107, -RZ, R107.H1_H1 ;  /* 0x3000006bff6b7230 */ /* 0x000fe20000004100 */
[----:B------:R-:W-:Y:S01]  /*77d0*/  F2FP.F16.E4M3.UNPACK_B R144, R144.H1 ;  /* 0x00000090ff90723e */ /* 0x000fe200030006ff */
[--C-:B------:R-:W-:Y:S01]  /*77e0*/  HADD2.F32 R110, -RZ, R111.reuse.H0_H0 ;  /* 0x2000006fff6e7230 */ /* 0x100fe20000004100 */
[----:B------:R-:W-:Y:S01]  /*77f0*/  F2FP.F16.E4M3.UNPACK_B R145, R145.H1 ;  /* 0x00000091ff91723e */ /* 0x000fe200030006ff */
[----:B------:R-:W-:Y:S01]  /*7800*/  HADD2.F32 R111, -RZ, R111.H1_H1 ;  /* 0x3000006fff6f7230 */ /* 0x000fe20000004100 */
[----:B------:R-:W-:Y:S01]  /*7810*/  F2FP.F16.E4M3.UNPACK_B R146, R146.H1 ;  /* 0x00000092ff92723e */ /* 0x000fe200030006ff */
[----:B-1----:R-:W-:Y:S01]  /*7820*/  SYNCS.ARRIVE.TRANS64.RED.A1T0 RZ, [UR4], RZ ;  /* 0x000000ffffff79a7 */ /* 0x002fe20008100404 */
[--C-:B------:R-:W-:Y:S01]  /*7830*/  HADD2.F32 R114, -RZ, R115.reuse.H0_H0 ;  /* 0x20000073ff727230 */ /* 0x100fe20000004100 */
[----:B------:R-:W-:Y:S01]  /*7840*/  F2FP.F16.E4M3.UNPACK_B R147, R147.H1 ;  /* 0x00000093ff93723e */ /* 0x000fe200030006ff */
[----:B------:R-:W-:Y:S01]  /*7850*/  HADD2.F32 R115, -RZ, R115.H1_H1 ;  /* 0x30000073ff737230 */ /* 0x000fe20000004100 */
[----:B------:R-:W-:Y:S01]  /*7860*/  F2FP.F16.E4M3.UNPACK_B R148, R148.H1 ;  /* 0x00000094ff94723e */ /* 0x000fe200030006ff */
[--C-:B------:R-:W-:Y:S01]  /*7870*/  HADD2.F32 R118, -RZ, R119.reuse.H0_H0 ;  /* 0x20000077ff767230 */ /* 0x100fe20000004100 */
[----:B------:R-:W-:Y:S01]  /*7880*/  F2FP.F16.E4M3.UNPACK_B R149, R149.H1 ;  /* 0x00000095ff95723e */ /* 0x000fe200030006ff */
[----:B------:R-:W-:Y:S02]  /*7890*/  HADD2.F32 R119, -RZ, R119.H1_H1 ;  /* 0x30000077ff777230 */ /* 0x000fe40000004100 */
[C---:B------:R-:W-:Y:S01]  /*78a0*/  FMUL R4, R70.reuse, R4 ;  /* 0x0000000446047220 */ /* 0x040fe20000400000 */
[C---:B------:R-:W-:Y:S01]  /*78b0*/  FMUL R5, R70.reuse, R5 ;  /* 0x0000000546057220 */ /* 0x040fe20000400000 */
[--C-:B------:R-:W-:Y:S02]  /*78c0*/  HADD2.F32 R3, -RZ, R140.reuse.H0_H0 ;  /* 0x2000008cff037230 */ /* 0x100fe40000004100 */
        /* <DEDUP_REMOVED lines=9> */
[C---:B------:R-:W-:Y:S01]  /*7960*/  FMUL R2, R70.reuse, R21 ;  /* 0x0000001546027220 */ /* 0x040fe20000400000 */
[C---:B------:R-:W-:Y:S01]  /*7970*/  FMUL R21, R70.reuse, R28 ;  /* 0x0000001c46157220 */ /* 0x040fe20000400000 */
[----:B------:R-:W-:Y:S02]  /*7980*/  HADD2.F32 R122, -RZ, R123.H0_H0 ;  /* 0x2000007bff7a7230 */ /* 0x000fe40000004100 */
[C---:B------:R-:W-:Y:S01]  /*7990*/  FMUL R6, R70.reuse, R6 ;  /* 0x0000000646067220 */ /* 0x040fe20000400000 */
[----:B------:R-:W-:Y:S02]  /*79a0*/  HADD2.F32 R72, -RZ, R140.H1_H1 ;  /* 0x3000008cff487230 */ /* 0x000fe40000004100 */
[C---:B------:R-:W-:Y:S01]  /*79b0*/  FMUL R7, R70.reuse, R7 ;  /* 0x0000000746077220 */ /* 0x040fe20000400000 */
[----:B------:R-:W-:Y:S02]  /*79c0*/  HADD2.F32 R75, -RZ, R141.H0_H0 ;  /* 0x2000008dff4b7230 */ /* 0x000fe40000004100 */
[C---:B------:R-:W-:Y:S01]  /*79d0*/  FFMA R6, R73.reuse, R3, R6 ;  /* 0x0000000349067223 */ /* 0x040fe20000000006 */
[----:B------:R-:W-:Y:S02]  /*79e0*/  HADD2.F32 R123, -RZ, R123.H1_H1 ;  /* 0x3000007bff7b7230 */ /* 0x000fe40000004100 */
[C---:B------:R-:W-:Y:S01]  /*79f0*/  FFMA R7, R73.reuse, R72, R7 ;  /* 0x0000004849077223 */ /* 0x040fe20000000007 */
[C---:B------:R-:W-:Y:S01]  /*7a00*/  FFMA R8, R73.reuse, R74, R8 ;  /* 0x0000004a49087223 */ /* 0x040fe20000000008 */
[----:B------:R-:W-:Y:S01]  /*7a10*/  FFMA R9, R73, R76, R9 ;  /* 0x0000004c49097223 */ /* 0x000fe20000000009 */
[--C-:B------:R-:W-:Y:S02]  /*7a20*/  HADD2.F32 R126, -RZ, R127.reuse.H0_H0 ;  /* 0x2000007fff7e7230 */ /* 0x100fe40000004100 */
[C---:B------:R-:W-:Y:S01]  /*7a30*/  FMUL R10, R70.reuse, R10 ;  /* 0x0000000a460a7220 */ /* 0x040fe20000400000 */
[----:B------:R-:W-:Y:S01]  /*7a40*/  F2FP.SATFINITE.E4M3.F32.PACK_AB_MERGE_C R76, R7, R6, RZ ;  /* 0x00000006074c723e */ /* 0x000fe200048070ff */
[C---:B------:R-:W-:Y:S01]  /*7a50*/  FMUL R7, R70.reuse, R24 ;  /* 0x0000001846077220 */ /* 0x040fe20000400000 */
[----:B------:R-:W-:Y:S02]  /*7a60*/  HADD2.F32 R127, -RZ, R127.H1_H1 ;  /* 0x3000007fff7f7230 */ /* 0x000fe40000004100 */
[C---:B------:R-:W-:Y:S01]  /*7a70*/  FFMA R10, R73.reuse, R75, R10 ;  /* 0x0000004b490a7223 */ /* 0x040fe2000000000a */
[----:B------:R-:W-:Y:S02]  /*7a80*/  HADD2.F32 R72, -RZ, R130.H0_H0 ;  /* 0x20000082ff487230 */ /* 0x000fe40000004100 */
[C---:B------:R-:W-:Y:S01]  /*7a90*/  FMUL R11, R70.reuse, R11 ;  /* 0x0000000b460b7220 */ /* 0x040fe20000400000 */
[--C-:B------:R-:W-:Y:S02]  /*7aa0*/  HADD2.F32 R79, -RZ, R142.reuse.H0_H0 ;  /* 0x2000008eff4f7230 */ /* 0x100fe40000004100 */
[C---:B------:R-:W-:Y:S01]  /*7ab0*/  FMUL R14, R70.reuse, R14 ;  /* 0x0000000e460e7220 */ /* 0x040fe20000400000 */
[----:B------:R-:W-:Y:S02]  /*7ac0*/  HADD2.F32 R82, -RZ, R142.H1_H1 ;  /* 0x3000008eff527230 */ /* 0x000fe40000004100 */
[C---:B------:R-:W-:Y:S01]  /*7ad0*/  FFMA R11, R73.reuse, R78, R11 ;  /* 0x0000004e490b7223 */ /* 0x040fe2000000000b */
[C---:B------:R-:W-:Y:S01]  /*7ae0*/  FFMA R12, R73.reuse, R77, R12 ;  /* 0x0000004d490c7223 */ /* 0x040fe2000000000c */
[C---:B------:R-:W-:Y:S01]  /*7af0*/  FFMA R13, R73.reuse, R80, R13 ;  /* 0x00000050490d7223 */ /* 0x040fe2000000000d */
[----:B------:R-:W-:Y:S01]  /*7b00*/  FFMA R14, R73, R79, R14 ;  /* 0x0000004f490e7223 */ /* 0x000fe2000000000e */
[----:B------:R-:W-:Y:S01]  /*7b10*/  HADD2.F32 R75, -RZ, R130.H1_H1 ;  /* 0x30000082ff4b7230 */ /* 0x000fe20000004100 */
[----:B------:R-:W-:Y:S01]  /*7b20*/  F2FP.SATFINITE.E4M3.F32.PACK_AB_MERGE_C R78, R11, R10, RZ ;  /* 0x0000000a0b4e723e */ /* 0x000fe200048070ff */
[C---:B------:R-:W-:Y:S01]  /*7b30*/  FMUL R10, R70.reuse, R25 ;  /* 0x00000019460a7220 */ /* 0x040fe20000400000 */
[C---:B------:R-:W-:Y:S01]  /*7b40*/  FMUL R25, R70.reuse, R32 ;  /* 0x0000002046197220 */ /* 0x040fe20000400000 */
        /* <DEDUP_REMOVED lines=8> */
[C---:B------:R-:W-:Y:S01]  /*7bd0*/  FMUL R19, R70.reuse, R19 ;  /* 0x0000001346137220 */ /* 0x040fe20000400000 */
[--C-:B------:R-:W-:Y:S01]  /*7be0*/  HADD2.F32 R88, -RZ, R144.reuse.H0_H0 ;  /* 0x20000090ff587230 */ /* 0x100fe20000004100 */
[----:B------:R-:W-:Y:S01]  /*7bf0*/  F2FP.SATFINITE.E4M3.F32.PACK_AB_MERGE_C R14, R15, R14, RZ ;  /* 0x0000000e0f0e723e */ /* 0x000fe200048070ff */
[----:B------:R-:W-:Y:S02]  /*7c00*/  HADD2.F32 R89, -RZ, R144.H1_H1 ;  /* 0x30000090ff597230 */ /* 0x000fe40000004100 */
[C---:B------:R-:W-:Y:S01]  /*7c10*/  FFMA R19, R73.reuse, R86, R19 ;  /* 0x0000005649137223 */ /* 0x040fe20000000013 */
[C---:B------:R-:W-:Y:S01]  /*7c20*/  FFMA R0, R73.reuse, R85, R0 ;  /* 0x0000005549007223 */ /* 0x040fe20000000000 */
[----:B------:R-:W-:Y:S01]  /*7c30*/  FFMA R2, R73, R87, R2 ;  /* 0x0000005749027223 */ /* 0x000fe20000000002 */
[C---:B------:R-:W-:Y:S01]  /*7c40*/  FMUL R3, R70.reuse, R22 ;  /* 0x0000001646037220 */ /* 0x040fe20000400000 */
[C---:B------:R-:W-:Y:S01]  /*7c50*/  FMUL R22, R70.reuse, R29 ;  /* 0x0000001d46167220 */ /* 0x040fe20000400000 */
[----:B------:R-:W-:Y:S01]  /*7c60*/  F2FP.SATFINITE.E4M3.F32.PACK_AB_MERGE_C R18, R19, R18, RZ ;  /* 0x000000121312723e */ /* 0x000fe200048070ff */
[C---:B------:R-:W-:Y:S01]  /*7c70*/  FMUL R29, R70.reuse, R36 ;  /* 0x00000024461d7220 */ /* 0x040fe20000400000 */
        /* <DEDUP_REMOVED lines=8> */
[C---:B------:R-:W-:Y:S01]  /*7d00*/  FFMA R11, R73.reuse, R92, R11 ;  /* 0x0000005c490b7223 */ /* 0x040fe2000000000b */
[----:B------:R-:W-:Y:S01]  /*7d10*/  FMUL R26, R70, R33 ;  /* 0x00000021461a7220 */ /* 0x000fe20000400000 */
[----:B------:R-:W-:Y:S01]  /*7d20*/  F2FP.SATFINITE.E4M3.F32.PACK_AB_MERGE_C R3, R6, R3, RZ ;  /* 0x000000030603723e */ /* 0x000fe200048070ff */
        /* <DEDUP_REMOVED lines=9> */
[C---:B------:R-:W-:Y:S01]  /*7dc0*/  FMUL R30, R70.reuse, R37 ;  /* 0x00000025461e7220 */ /* 0x040fe20000400000 */
[C---:B------:R-:W-:Y:S01]  /*7dd0*/  FMUL R37, R70.reuse, R44 ;  /* 0x0000002c46257220 */ /* 0x040fe20000400000 */
[C---:B------:R-:W-:Y:S01]  /*7de0*/  FMUL R24, R70.reuse, R31 ;  /* 0x0000001f46187220 */ /* 0x040fe20000400000 */
[----:B------:R-:W-:Y:S01]  /*7df0*/  F2FP.F16.E4M3.UNPACK_B R150, R150.H1 ;  /* 0x00000096ff96723e */ /* 0x000fe200030006ff */
[--C-:B------:R-:W-:Y:S02]  /*7e00*/  HADD2.F32 R100, -RZ, R147.reuse.H0_H0 ;  /* 0x20000093ff647230 */ /* 0x100fe40000004100 */
[----:B------:R-:W-:Y:S01]  /*7e10*/  FMUL R27, R70, R34 ;  /* 0x00000022461b7220 */ /* 0x000fe20000400000 */
[----:B------:R-:W-:Y:S02]  /*7e20*/  HADD2.F32 R101, -RZ, R147.H1_H1 ;  /* 0x30000093ff657230 */ /* 0x000fe40000004100 */
[C---:B------:R-:W-:Y:S01]  /*7e30*/  FFMA R24, R73.reuse, R97, R24 ;  /* 0x0000006149187223 */ /* 0x040fe20000000018 */
[----:B------:R-:W-:Y:S01]  /*7e40*/  F2FP.F16.E4M3.UNPACK_B R151, R151.H1 ;  /* 0x00000097ff97723e */ /* 0x000fe200030006ff */
[C---:B------:R-:W-:Y:S01]  /*7e50*/  FFMA R25, R73.reuse, R98, R25 ;  /* 0x0000006249197223 */ /* 0x040fe20000000019 */
[C---:B------:R-:W-:Y:S01]  /*7e60*/  FFMA R26, R73.reuse, R99, R26 ;  /* 0x00000063491a7223 */ /* 0x040fe2000000001a */
[----:B------:R-:W-:Y:S01]  /*7e70*/  F2FP.F16.E4M3.UNPACK_B R152, R152.H1 ;  /* 0x00000098ff98723e */ /* 0x000fe200030006ff */
[C---:B------:R-:W-:Y:S01]  /*7e80*/  FFMA R27, R73.reuse, R100, R27 ;  /* 0x00000064491b7223 */ /* 0x040fe2000000001b */
[----:B------:R-:W-:Y:S01]  /*7e90*/  F2FP.SATFINITE.E4M3.F32.PACK_AB_MERGE_C R6, R24, R23, RZ ;  /* 0x000000171806723e */ /* 0x000fe200048070ff */
[C---:B------:R-:W-:Y:S01]  /*7ea0*/  FMUL R34, R70.reuse, R41 ;  /* 0x0000002946227220 */ /* 0x040fe20000400000 */
[C---:B------:R-:W-:Y:S01]  /*7eb0*/  FMUL R41, R70.reuse, R48 ;  /* 0x0000003046297220 */ /* 0x040fe20000400000 */
[----:B------:R-:W-:Y:S01]  /*7ec0*/  FMUL R28, R70, R35 ;  /* 0x00000023461c7220 */ /* 0x000fe20000400000 */
[----:B------:R-:W-:Y:S01]  /*7ed0*/  F2FP.F16.E4M3.UNPACK_B R153, R153.H1 ;  /* 0x00000099ff99723e */ /* 0x000fe200030006ff */
[--C-:B------:R-:W-:Y:S01]  /*7ee0*/  HADD2.F32 R104, -RZ, R148.reuse.H0_H0 ;  /* 0x20000094ff687230 */ /* 0x100fe20000004100 */
[----:B------:R-:W-:Y:S01]  /*7ef0*/  F2FP.SATFINITE.E4M3.F32.PACK_AB_MERGE_C R6, R22, R21, R6 ;  /* 0x000000151606723e */ /* 0x000fe20004807006 */
[C---:B------:R-:W-:Y:S01]  /*7f00*/  FFMA R28, R73.reuse, R101, R28 ;  /* 0x00000065491c7223 */ /* 0x040fe2000000001c */
[C---:B------:R-:W-:Y:S01]  /*7f10*/  FFMA R29, R73.reuse, R102, R29 ;  /* 0x00000066491d7223 */ /* 0x040fe2000000001d */
[C---:B------:R-:W-:Y:S01]  /*7f20*/  FFMA R30, R73.reuse, R103, R30 ;  /* 0x00000067491e7223 */ /* 0x040fe2000000001e */
[----:B------:R-:W-:Y:S02]  /*7f30*/  HADD2.F32 R105, -RZ, R148.H1_H1 ;  /* 0x30000094ff697230 */ /* 0x000fe40000004100 */
[C---:B------:R-:W-:Y:S01]  /*7f40*/  FMUL R31, R70.reuse, R38 ;  /* 0x00000026461f7220 */ /* 0x040fe20000400000 */
[----:B------:R-:W-:Y:S01]  /*7f50*/  F2FP.F16.E4M3.UNPACK_B R154, R154.H1 ;  /* 0x0000009aff9a723e */ /* 0x000fe200030006ff */
[C---:B------:R-:W-:Y:S01]  /*7f60*/  FMUL R38, R70.reuse, R45 ;  /* 0x0000002d46267220 */ /* 0x040fe20000400000 */
[C---:B------:R-:W-:Y:S01]  /*7f70*/  FMUL R45, R70.reuse, R52 ;  /* 0x00000034462d7220 */ /* 0x040fe20000400000 */
[----:B------:R-:W-:Y:S01]  /*7f80*/  F2FP.F16.E4M3.UNPACK_B R155, R155.H1 ;  /* 0x0000009bff9b723e */ /* 0x000fe200030006ff */
[----:B------:R-:W-:Y:S01]  /*7f90*/  FFMA R31, R73, R104, R31 ;  /* 0x00000068491f7223 */ /* 0x000fe2000000001f */
[----:B------:R-:W-:Y:S01]  /*7fa0*/  FMUL R52, R70, R59 ;  /* 0x0000003b46347220 */ /* 0x000fe20000400000 */
[----:B------:R-:W-:Y:S01]  /*7fb0*/  IADD3 R68, PT, PT, R68, 0x1, RZ ;  /* 0x0000000144447810 */ /* 0x000fe20007ffe0ff */
[C---:B------:R-:W-:Y:S01]  /*7fc0*/  FMUL R59, R70.reuse, R66 ;  /* 0x00000042463b7220 */ /* 0x040fe20000400000 */
[----:B------:R-:W-:Y:S01]  /*7fd0*/  F2FP.SATFINITE.E4M3.F32.PACK_AB_MERGE_C R66, R13, R12, R14 ;  /* 0x0000000c0d42723e */ /* 0x000fe2000480700e */
[C---:B------:R-:W-:Y:S01]  /*7fe0*/  FMUL R32, R70.reuse, R39 ;  /* 0x0000002746207220 */ /* 0x040fe20000400000 */
[--C-:B------:R-:W-:Y:S02]  /*7ff0*/  HADD2.F32 R108, -RZ, R149.reuse.H0_H0 ;  /* 0x20000095ff6c7230 */ /* 0x100fe40000004100 */
[C---:B------:R-:W-:Y:S01]  /*8000*/  FMUL R35, R70.reuse, R42 ;  /* 0x0000002a46237220 */ /* 0x040fe20000400000 */
[----:B------:R-:W-:Y:S02]  /*8010*/  HADD2.F32 R109, -RZ, R149.H1_H1 ;  /* 0x30000095ff6d7230 */ /* 0x000fe40000004100 */
[C---:B------:R-:W-:Y:S01]  /*8020*/  FFMA R32, R73.reuse, R105, R32 ;  /* 0x0000006949207223 */ /* 0x040fe20000000020 */
[----:B------:R-:W-:Y:S01]  /*8030*/  FMUL R36, R70, R43 ;  /* 0x0000002b46247220 */ /* 0x000fe20000400000 */
[C---:B------:R-:W-:Y:S01]  /*8040*/  FFMA R33, R73.reuse, R106, R33 ;  /* 0x0000006a49217223 */ /* 0x040fe20000000021 */
[C---:B------:R-:W-:Y:S01]  /*8050*/  FFMA R34, R73.reuse, R107, R34 ;  /* 0x0000006b49227223 */ /* 0x040fe20000000022 */
[--C-:B------:R-:W-:Y:S01]  /*8060*/  HADD2.F32 R112, -RZ, R150.reuse.H0_H0 ;  /* 0x20000096ff707230 */ /* 0x100fe20000004100 */
[----:B------:R-:W-:Y:S01]  /*8070*/  F2FP.SATFINITE.E4M3.F32.PACK_AB_MERGE_C R32, R32, R31, RZ ;  /* 0x0000001f2020723e */ /* 0x000fe200048070ff */
[C---:B------:R-:W-:Y:S01]  /*8080*/  FFMA R35, R73.reuse, R108, R35 ;  /* 0x0000006c49237223 */ /* 0x040fe20000000023 */
[----:B------:R-:W-:Y:S02]  /*8090*/  HADD2.F32 R113, -RZ, R150.H1_H1 ;  /* 0x30000096ff717230 */ /* 0x000fe40000004100 */
[----:B------:R-:W-:Y:S01]  /*80a0*/  FMUL R39, R70, R46 ;  /* 0x0000002e46277220 */ /* 0x000fe20000400000 */
[----:B------:R-:W-:Y:S01]  /*80b0*/  F2FP.SATFINITE.E4M3.F32.PACK_AB_MERGE_C R32, R30, R29, R32 ;  /* 0x0000001d1e20723e */ /* 0x000fe20004807020 */
[C---:B------:R-:W-:Y:S01]  /*80c0*/  FFMA R36, R73.reuse, R109, R36 ;  /* 0x0000006d49247223 */ /* 0x040fe20000000024 */
[C---:B------:R-:W-:Y:S01]  /*80d0*/  FMUL R40, R70.reuse, R47 ;  /* 0x0000002f46287220 */ /* 0x040fe20000400000 */
        /* <DEDUP_REMOVED lines=10> */
[C---:B------:R-:W-:Y:S01]  /*8180*/  FMUL R50, R70.reuse, R57 ;  /* 0x0000003946327220 */ /* 0x040fe20000400000 */
[C---:B------:R-:W-:Y:S01]  /*8190*/  FMUL R57, R70.reuse, R64 ;  /* 0x0000004046397220 */ /* 0x040fe20000400000 */
[----:B------:R-:W-:Y:S01]  /*81a0*/  FFMA R42, R73, R115, R42 ;  /* 0x00000073492a7223 */ /* 0x000fe2000000002a */
[C---:B------:R-:W-:Y:S01]  /*81b0*/  FMUL R46, R70.reuse, R53 ;  /* 0x00000035462e7220 */ /* 0x040fe20000400000 */
[--C-:B------:R-:W-:Y:S01]  /*81c0*/  HADD2.F32 R120, -RZ, R152.reuse.H0_H0 ;  /* 0x20000098ff787230 */ /* 0x100fe20000004100 */
[----:B------:R-:W-:Y:S01]  /*81d0*/  F2FP.SATFINITE.E4M3.F32.PACK_AB_MERGE_C R64, R5, R4, R76 ;  /* 0x000000040540723e */ /* 0x000fe2000480704c */
[C---:B------:R-:W-:Y:S01]  /*81e0*/  FMUL R51, R70.reuse, R58 ;  /* 0x0000003a46337220 */ /* 0x040fe20000400000 */
[C---:B------:R-:W-:Y:S01]  /*81f0*/  FMUL R53, R70.reuse, R60 ;  /* 0x0000003c46357220 */ /* 0x040fe20000400000 */
[C---:B------:R-:W-:Y:S01]  /*8200*/  FFMA R43, R73.reuse, R116, R43 ;  /* 0x00000074492b7223 */ /* 0x040fe2000000002b */
[----:B------:R-:W-:Y:S02]  /*8210*/  HADD2.F32 R121, -RZ, R152.H1_H1 ;  /* 0x30000098ff797230 */ /* 0x000fe40000004100 */
[C---:B------:R-:W-:Y:S01]  /*8220*/  FMUL R47, R70.reuse, R54 ;  /* 0x00000036462f7220 */ /* 0x040fe20000400000 */
[C---:B------:R-:W-:Y:S01]  /*8230*/  FMUL R58, R70.reuse, R65 ;  /* 0x00000041463a7220 */ /* 0x040fe20000400000 */
[----:B------:R-:W-:Y:S01]  /*8240*/  FMUL R60, R70, R67 ;  /* 0x00000043463c7220 */ /* 0x000fe20000400000 */
[----:B------:R-:W-:Y:S01]  /*8250*/  F2FP.SATFINITE.E4M3.F32.PACK_AB_MERGE_C R5, R20, R11, RZ ;  /* 0x0000000b1405723e */ /* 0x000fe200048070ff */
[----:B------:R-:W-:Y:S01]  /*8260*/  FFMA R44, R73, R117, R44 ;  /* 0x00000075492c7223 */ /* 0x000fe2000000002c */
[C---:B------:R-:W-:Y:S01]  /*8270*/  FMUL R48, R70.reuse, R55 ;  /* 0x0000003746307220 */ /* 0x040fe20000400000 */
[----:B------:R-:W-:Y:S01]  /*8280*/  F2FP.SATFINITE.E4M3.F32.PACK_AB_MERGE_C R65, R9, R8, R78 ;  /* 0x000000080941723e */ /* 0x000fe2000480704e */
[----:B------:R-:W-:Y:S01]  /*8290*/  FFMA R45, R73, R118, R45 ;  /* 0x00000076492d7223 */ /* 0x000fe2000000002d */
[----:B------:R-:W-:Y:S01]  /*82a0*/  F2FP.SATFINITE.E4M3.F32.PACK_AB_MERGE_C R67, R17, R16, R18 ;  /* 0x000000101143723e */ /* 0x000fe20004807012 */
[----:B------:R-:W-:Y:S01]  /*82b0*/  FMUL R49, R70, R56 ;  /* 0x0000003846317220 */ /* 0x000fe20000400000 */
[C---:B------:R-:W-:Y:S01]  /*82c0*/  FFMA R46, R73.reuse, R119, R46 ;  /* 0x00000077492e7223 */ /* 0x040fe2000000002e */
[--C-:B------:R-:W-:Y:S02]  /*82d0*/  HADD2.F32 R124, -RZ, R153.reuse.H0_H0 ;  /* 0x20000099ff7c7230 */ /* 0x100fe40000004100 */
[C---:B------:R-:W-:Y:S01]  /*82e0*/  FFMA R47, R73.reuse, R120, R47 ;  /* 0x00000078492f7223 */ /* 0x040fe2000000002f */
[----:B------:R1:W-:Y:S01]  /*82f0*/  STS.128 [R137+UR44+0x6200], R64 ;  /* 0x0062004089007988 */ /* 0x0003e20008000c2c */
[----:B------:R-:W-:Y:S01]  /*8300*/  HADD2.F32 R125, -RZ, R153.H1_H1 ;  /* 0x30000099ff7d7230 */ /* 0x000fe20000004100 */
[----:B------:R-:W-:Y:S01]  /*8310*/  F2FP.SATFINITE.E4M3.F32.PACK_AB_MERGE_C R5, R10, R7, R5 ;  /* 0x000000070a05723e */ /* 0x000fe20004807005 */
[C---:B------:R-:W-:Y:S01]  /*8320*/  FFMA R48, R73.reuse, R121, R48 ;  /* 0x0000007949307223 */ /* 0x040fe20000000030 */
[----:B------:R-:W-:Y:S01]  /*8330*/  F2FP.SATFINITE.E4M3.F32.PACK_AB_MERGE_C R7, R28, R27, RZ ;  /* 0x0000001b1c07723e */ /* 0x000fe200048070ff */
        /* <DEDUP_REMOVED lines=8> */
[----:B------:R-:W-:Y:S01]  /*83c0*/  FMUL R56, R70, R63 ;  /* 0x0000003f46387220 */ /* 0x000fe20000400000 */
[----:B------:R-:W-:Y:S01]  /*83d0*/  F2FP.SATFINITE.E4M3.F32.PACK_AB_MERGE_C R4, R2, R0, R3 ;  /* 0x000000000204723e */ /* 0x000fe20004807003 */
[C---:B------:R-:W-:Y:S01]  /*83e0*/  FFMA R53, R73.reuse, R126, R53 ;  /* 0x0000007e49357223 */ /* 0x040fe20000000035 */
[----:B------:R-:W-:Y:S01]  /*83f0*/  F2FP.SATFINITE.E4M3.F32.PACK_AB_MERGE_C R7, R26, R25, R7 ;  /* 0x000000191a07723e */ /* 0x000fe20004807007 */
[C---:B------:R-:W-:Y:S01]  /*8400*/  FFMA R54, R73.reuse, R127, R54 ;  /* 0x0000007f49367223 */ /* 0x040fe20000000036 */
[--C-:B------:R-:W-:Y:S02]  /*8410*/  HADD2.F32 R74, -RZ, R155.reuse.H0_H0 ;  /* 0x2000009bff4a7230 */ /* 0x100fe40000004100 */
[C---:B------:R-:W-:Y:S01]  /*8420*/  FFMA R55, R73.reuse, R128, R55 ;  /* 0x0000008049377223 */ /* 0x040fe20000000037 */
[----:B------:R-:W-:Y:S01]  /*8430*/  HADD2.F32 R131, -RZ, R155.H1_H1 ;  /* 0x3000009bff837230 */ /* 0x000fe20000004100 */
[----:B------:R1:W-:Y:S01]  /*8440*/  STS.128 [R179+0x6010], R4 ;  /* 0x00601004b3007388 */ /* 0x0003e20000000c00 */
[----:B------:R-:W-:Y:S01]  /*8450*/  F2FP.SATFINITE.E4M3.F32.PACK_AB_MERGE_C R35, R36, R35, RZ ;  /* 0x000000232423723e */ /* 0x000fe200048070ff */
[C---:B------:R-:W-:Y:S01]  /*8460*/  FFMA R56, R73.reuse, R129, R56 ;  /* 0x0000008149387223 */ /* 0x040fe20000000038 */
[----:B------:R-:W-:Y:S01]  /*8470*/  F2FP.SATFINITE.E4M3.F32.PACK_AB_MERGE_C R39, R40, R39, RZ ;  /* 0x000000272827723e */ /* 0x000fe200048070ff */
[C---:B------:R-:W-:Y:S01]  /*8480*/  FFMA R57, R73.reuse, R72, R57 ;  /* 0x0000004849397223 */ /* 0x040fe20000000039 */
[----:B------:R-:W-:Y:S01]  /*8490*/  F2FP.SATFINITE.E4M3.F32.PACK_AB_MERGE_C R43, R44, R43, RZ ;  /* 0x0000002b2c2b723e */ /* 0x000fe200048070ff */
[C---:B------:R-:W-:Y:S01]  /*84a0*/  FFMA R58, R73.reuse, R75, R58 ;  /* 0x0000004b493a7223 */ /* 0x040fe2000000003a */
[C---:B------:R-:W-:Y:S01]  /*84b0*/  FFMA R59, R73.reuse, R74, R59 ;  /* 0x0000004a493b7223 */ /* 0x040fe2000000003b */
[----:B------:R-:W-:Y:S01]  /*84c0*/  F2FP.SATFINITE.E4M3.F32.PACK_AB_MERGE_C R33, R34, R33, R35 ;  /* 0x000000212221723e */ /* 0x000fe20004807023 */
        /* <DEDUP_REMOVED lines=11> */
[----:B------:R-:W-:Y:S05]  /*8580*/  F2FP.SATFINITE.E4M3.F32.PACK_AB_MERGE_C R51, R58, R57, R59 ;  /* 0x000000393a33723e */ /* 0x000fea000480703b */
        /* <DEDUP_REMOVED lines=10> */
[----:B------:R-:W-:Y:S02]  /*8630*/  UIADD3 UR9, UPT, UPT, UR49, 0x40, URZ ;  /* 0x0000004031097890 */ /* 0x000fe4000fffe0ff */
[----:B------:R-:W-:Y:S01]  /*8640*/  UIADD3 UR8, UPT, UPT, UR44, 0x6200, URZ ;  /* 0x000062002c087890 */ /* 0x000fe2000fffe0ff */
[----:B------:R-:W-:Y:S01]  /*8650*/  UMOV UR10, UR50 ;  /* 0x00000032000a7c82 */ /* 0x000fe20008000000 */
[----:B------:R-:W-:Y:S01]  /*8660*/  UMOV UR11, UR36 ;  /* 0x00000024000b7c82 */ /* 0x000fe20008000000 */
[----:B--2---:R-:W-:Y:S04]  /*8670*/  UIADD3 UR4, UP0, UPT, UR6, 0x680, URZ ;  /* 0x0000068006047890 */ /* 0x004fe8000ff1e0ff */
[----:B------:R-:W-:Y:S09]  /*8680*/  UIADD3.X UR5, UPT, UPT, URZ, UR7, URZ, UP0, !UPT ;  /* 0x00000007ff057290 */ /* 0x000ff200087fe4ff */
[----:B------:R2:W-:Y:S01]  /*8690*/  UTMASTG.3D [UR8], [UR4] ;  /* 0x00000008040073b5 */ /* 0x0005e20008010000 */
[----:B------:R0:W-:Y:S01]  /*86a0*/  UTMACMDFLUSH ;  /* 0x00000000000079b7 */ /* 0x0001e20000000000 */
[----:B--2---:R-:W-:Y:S04]  /*86b0*/  DEPBAR.LE SB0, 0x1 ;  /* 0x000080400000791a */ /* 0x004fe80000000000 */
.L_x_111:
[----:B------:R-:W-:Y:S05]  /*86c0*/  BSYNC.RECONVERGENT B0 ;  /* 0x0000000000007941 */ /* 0x000fea0003800200 */
.L_x_110:
[----:B------:R-:W-:Y:S01]  /*86d0*/  R2UR UR4, R160 ;  /* 0x00000000a00472ca */ /* 0x000fe200000e0000 */
[----:B------:R-:W-:Y:S01]  /*86e0*/  BAR.SYNC.DEFER_BLOCKING 0x1, 0x80 ;  /* 0x0042000000007b1d */ /* 0x000fe20000010000 */
[----:B------:R-:W-:Y:S01]  /*86f0*/  ISETP.NE.AND P0, PT, R162, 0x2, PT ;  /* 0x00000002a200780c */ /* 0x000fe20003f05270 */
[----:B------:R-:W-:Y:S01]  /*8700*/  UISETP.NE.AND UP0, UPT, UR46, URZ, UPT ;  /* 0x000000ff2e00728c */ /* 0x000fe2000bf05270 */
[----:B------:R-:W-:Y:S01]  /*8710*/  ISETP.NE.AND P1, PT, R68, 0x4, PT ;  /* 0x000000044400780c */ /* 0x000fe20003f25270 */
[----:B------:R-:W-:Y:S01]  /*8720*/  UIADD3 UR20, UPT, UPT, UR37, UR63, URZ ;  /* 0x0000003f25147290 */ /* 0x000fe2000fffe0ff */
[----:B------:R-:W-:Y:S02]  /*8730*/  SEL R0, RZ, 0x1, P0 ;  /* 0x00000001ff007807 */ /* 0x000fe40000000000 */
[----:B------:R-:W-:Y:S02]  /*8740*/  SEL R3, RZ, 0x1, P1 ;  /* 0x00000001ff037807 */ /* 0x000fe40000800000 */
[----:B------:R-:W-:Y:S02]  /*8750*/  LOP3.LUT R167, R167, R0, RZ, 0x3c, !PT ;  /* 0x00000000a7a77212 */ /* 0x000fe400078e3cff */
[----:B------:R-:W-:Y:S01]  /*8760*/  LOP3.LUT R168, R168, R3, RZ, 0x3c, !PT ;  /* 0x00000003a8a87212 */ /* 0x000fe200078e3cff */
[----:B------:R-:W-:Y:S01]  /*8770*/  UIADD3 UR16, UPT, UPT, UR38, UR4, URZ ;  /* 0x0000000426107290 */ /* 0x000fe2000fffe0ff */
[----:B------:R-:W-:Y:S02]  /*8780*/  SEL R162, R162, RZ, P0 ;  /* 0x000000ffa2a27207 */ /* 0x000fe40000000000 */
[----:B------:R-:W-:Y:S01]  /*8790*/  SEL R68, R68, RZ, P1 ;  /* 0x000000ff44447207 */ /* 0x000fe20000800000 */
[----:B------:R-:W-:Y:S01]  /*87a0*/  UMOV UR36, UR59 ;  /* 0x0000003b00247c82 */ /* 0x000fe20008000000 */
[----:B------:R-:W-:Y:S07]  /*87b0*/  BRA.U UP0, `(.L_x_112) ;  /* 0xffffffc5005c7547 */ /* 0x000fee000b83ffff */
[----:B------:R-:W-:Y:S05]  /*87c0*/  EXIT ;  /* 0x000000000000794d */ /* 0x000fea0003800000 */
.L_x_24:
[----:B--2---:R2:W3:Y:S02]  /*87d0*/  SYNCS.PHASECHK.TRANS64.TRYWAIT P0, [R3+URZ+0xe0], R2 ;  /* 0x0000e002030075a7 */ /* 0x0044e400080011ff */
[----:B---3--:R-:W-:Y:S05]  /*87e0*/  @!P0 NANOSLEEP.SYNCS 0x989680 ;  /* 0x009896800000895d */ /* 0x008fea0003900000 */
[----:B------:R-:W3:Y:S02]  /*87f0*/  @!P0 SYNCS.PHASECHK.TRANS64 P0, [R3+URZ+0xe0], R2 ;  /* 0x0000e002030085a7 */ /* 0x000ee400080010ff */
[----:B---3--:R-:W-:Y:S05]  /*8800*/  @!P0 BRA `(.L_x_24) ;  /* 0xfffffffc00f08947 */ /* 0x008fea000383ffff */
[----:B------:R-:W-:Y:S05]  /*8810*/  BRA `(.L_x_113) ;  /* 0xffffff9000147947 */ /* 0x000fea000383ffff */
.L_x_27:
[----:B-1----:R-:W-:-:S07]  /*8820*/  MOV R0, UR33 ;  /* 0x0000002100007c02 */ /* 0x002fce0008000f00 */
.L_x_114:
[----:B-1----:R1:W2:Y:S02]  /*8830*/  SYNCS.PHASECHK.TRANS64.TRYWAIT P0, [R0+URZ+0x20], R3 ;  /* 0x00002003000075a7 */ /* 0x0022a400080011ff */
[----:B--2---:R-:W-:Y:S05]  /*8840*/  @!P0 NANOSLEEP.SYNCS 0x989680 ;  /* 0x009896800000895d */ /* 0x004fea0003900000 */
[----:B------:R-:W2:Y:S02]  /*8850*/  @!P0 SYNCS.PHASECHK.TRANS64 P0, [R0+URZ+0x20], R3 ;  /* 0x00002003000085a7 */ /* 0x000ea400080010ff */
[----:B--2---:R-:W-:Y:S05]  /*8860*/  @!P0 BRA `(.L_x_114) ;  /* 0xfffffffc00f08947 */ /* 0x004fea000383ffff */
[----:B------:R-:W-:Y:S05]  /*8870*/  BRA `(.L_x_26) ;  /* 0xffffff90005c7947 */ /* 0x000fea000383ffff */
.L_x_34:
[----:B-1----:R-:W-:-:S07]  /*8880*/  MOV R0, UR17 ;  /* 0x0000001100007c02 */ /* 0x002fce0008000f00 */
.L_x_115:
[----:B-1----:R1:W2:Y:S02]  /*8890*/  SYNCS.PHASECHK.TRANS64.TRYWAIT P0, [R0+URZ+0x20], R3 ;  /* 0x00002003000075a7 */ /* 0x0022a400080011ff */
[----:B--2---:R-:W-:Y:S05]  /*88a0*/  @!P0 NANOSLEEP.SYNCS 0x989680 ;  /* 0x009896800000895d */ /* 0x004fea0003900000 */
[----:B------:R-:W2:Y:S02]  /*88b0*/  @!P0 SYNCS.PHASECHK.TRANS64 P0, [R0+URZ+0x20], R3 ;  /* 0x00002003000085a7 */ /* 0x000ea400080010ff */
[----:B--2---:R-:W-:Y:S05]  /*88c0*/  @!P0 BRA `(.L_x_115) ;  /* 0xfffffffc00f08947 */ /* 0x004fea000383ffff */
[----:B------:R-:W-:Y:S05]  /*88d0*/  BRA `(.L_x_33) ;  /* 0xffffff9400187947 */ /* 0x000fea000383ffff */
.L_x_39:
[----:B-1----:R1:W2:Y:S02]  /*88e0*/  SYNCS.PHASECHK.TRANS64.TRYWAIT P0, [R3+URZ+0x70], R0 ;  /* 0x00007000030075a7 */ /* 0x0022a400080011ff */
[----:B--2---:R-:W-:Y:S05]  /*88f0*/  @!P0 NANOSLEEP.SYNCS 0x989680 ;  /* 0x009896800000895d */ /* 0x004fea0003900000 */
[----:B------:R-:W2:Y:S02]  /*8900*/  @!P0 SYNCS.PHASECHK.TRANS64 P0, [R3+URZ+0x70], R0 ;  /* 0x00007000030085a7 */ /* 0x000ea400080010ff */
[----:B--2---:R-:W-:Y:S05]  /*8910*/  @!P0 BRA `(.L_x_39) ;  /* 0xfffffffc00f08947 */ /* 0x004fea000383ffff */
[----:B------:R-:W-:Y:S05]  /*8920*/  BRA `(.L_x_116) ;  /* 0xffffff9400bc7947 */ /* 0x000fea000383ffff */
.L_x_43:
[----:B-1----:R-:W-:-:S07]  /*8930*/  MOV R0, UR4 ;  /* 0x0000000400007c02 */ /* 0x002fce0008000f00 */
.L_x_117:
[----:B-1----:R1:W2:Y:S02]  /*8940*/  SYNCS.PHASECHK.TRANS64.TRYWAIT P0, [R0+URZ], R3 ;  /* 0x00000003000075a7 */ /* 0x0022a400080011ff */
[----:B--2---:R-:W-:Y:S05]  /*8950*/  @!P0 NANOSLEEP.SYNCS 0x989680 ;  /* 0x009896800000895d */ /* 0x004fea0003900000 */
[----:B------:R-:W2:Y:S02]  /*8960*/  @!P0 SYNCS.PHASECHK.TRANS64 P0, [R0+URZ], R3 ;  /* 0x00000003000085a7 */ /* 0x000ea400080010ff */
[----:B--2---:R-:W-:Y:S05]  /*8970*/  @!P0 BRA `(.L_x_117) ;  /* 0xfffffffc00f08947 */ /* 0x004fea000383ffff */
[----:B------:R-:W-:Y:S05]  /*8980*/  BRA `(.L_x_118) ;  /* 0xffffff9c00647947 */ /* 0x000fea000383ffff */
.L_x_44:
[----:B------:R-:W-:-:S07]  /*8990*/  MOV R0, UR5 ;  /* 0x0000000500007c02 */ /* 0x000fce0008000f00 */
.L_x_119:
[----:B-1----:R1:W2:Y:S02]  /*89a0*/  SYNCS.PHASECHK.TRANS64.TRYWAIT P0, [R0+URZ], R3 ;  /* 0x00000003000075a7 */ /* 0x0022a400080011ff */
[----:B--2---:R-:W-:Y:S05]  /*89b0*/  @!P0 NANOSLEEP.SYNCS 0x989680 ;  /* 0x009896800000895d */ /* 0x004fea0003900000 */
[----:B------:R-:W2:Y:S02]  /*89c0*/  @!P0 SYNCS.PHASECHK.TRANS64 P0, [R0+URZ], R3 ;  /* 0x00000003000085a7 */ /* 0x000ea400080010ff */
[----:B--2---:R-:W-:Y:S05]  /*89d0*/  @!P0 BRA `(.L_x_119) ;  /* 0xfffffffc00f08947 */ /* 0x004fea000383ffff */
[----:B------:R-:W-:Y:S05]  /*89e0*/  BRA `(.L_x_120) ;  /* 0xffffff9c00707947 */ /* 0x000fea000383ffff */
.L_x_45:
[----:B------:R-:W-:-:S07]  /*89f0*/  MOV R0, UR5 ;  /* 0x0000000500007c02 */ /* 0x000fce0008000f00 */
.L_x_121:
[----:B-1----:R1:W2:Y:S02]  /*8a00*/  SYNCS.PHASECHK.TRANS64.TRYWAIT P0, [R0+URZ], R3 ;  /* 0x00000003000075a7 */ /* 0x0022a400080011ff */
[----:B--2---:R-:W-:Y:S05]  /*8a10*/  @!P0 NANOSLEEP.SYNCS 0x989680 ;  /* 0x009896800000895d */ /* 0x004fea0003900000 */
[----:B------:R-:W2:Y:S02]  /*8a20*/  @!P0 SYNCS.PHASECHK.TRANS64 P0, [R0+URZ], R3 ;  /* 0x00000003000085a7 */ /* 0x000ea400080010ff */
[----:B--2---:R-:W-:Y:S05]  /*8a30*/  @!P0 BRA `(.L_x_121) ;  /* 0xfffffffc00f08947 */ /* 0x004fea000383ffff */
[----:B------:R-:W-:Y:S05]  /*8a40*/  BRA `(.L_x_122) ;  /* 0xffffff9c007c7947 */ /* 0x000fea000383ffff */
.L_x_48:
[----:B-1----:R1:W2:Y:S02]  /*8a50*/  SYNCS.PHASECHK.TRANS64.TRYWAIT P0, [R2+URZ+0xd0], R5 ;  /* 0x0000d005020075a7 */ /* 0x0022a400080011ff */
[----:B--2---:R-:W-:Y:S05]  /*8a60*/  @!P0 NANOSLEEP.SYNCS 0x989680 ;  /* 0x009896800000895d */ /* 0x004fea0003900000 */
[----:B------:R-:W2:Y:S02]  /*8a70*/  @!P0 SYNCS.PHASECHK.TRANS64 P0, [R2+URZ+0xd0], R5 ;  /* 0x0000d005020085a7 */ /* 0x000ea400080010ff */
[----:B--2---:R-:W-:Y:S05]  /*8a80*/  @!P0 BRA `(.L_x_48) ;  /* 0xfffffffc00f08947 */ /* 0x004fea000383ffff */
[----:B------:R-:W-:Y:S05]  /*8a90*/  BRA `(.L_x_123) ;  /* 0xffffff9c00d87947 */ /* 0x000fea000383ffff */
.L_x_49:
[----:B------:R-:W-:-:S07]  /*8aa0*/  MOV R2, UR4 ;  /* 0x0000000400027c02 */ /* 0x000fce0008000f00 */
.L_x_124:
[----:B-1----:R1:W2:Y:S02]  /*8ab0*/  SYNCS.PHASECHK.TRANS64.TRYWAIT P0, [R2+URZ+0x80], R5 ;  /* 0x00008005020075a7 */ /* 0x0022a400080011ff */
[----:B--2---:R-:W-:Y:S05]  /*8ac0*/  @!P0 NANOSLEEP.SYNCS 0x989680 ;  /* 0x009896800000895d */ /* 0x004fea0003900000 */
[----:B------:R-:W2:Y:S02]  /*8ad0*/  @!P0 SYNCS.PHASECHK.TRANS64 P0, [R2+URZ+0x80], R5 ;  /* 0x00008005020085a7 */ /* 0x000ea400080010ff */
[----:B--2---:R-:W-:Y:S05]  /*8ae0*/  @!P0 BRA `(.L_x_124) ;  /* 0xfffffffc00f08947 */ /* 0x004fea000383ffff */
[----:B------:R-:W-:Y:S05]  /*8af0*/  BRA `(.L_x_125) ;  /* 0xffffff9c00e87947 */ /* 0x000fea000383ffff */
.L_x_50:
[----:B-1----:R1:W2:Y:S02]  /*8b00*/  SYNCS.PHASECHK.TRANS64.TRYWAIT P1, [R2+URZ+0x70], R5 ;  /* 0x00007005020075a7 */ /* 0x0022a400080211ff */
[----:B--2---:R-:W-:Y:S05]  /*8b10*/  @!P1 NANOSLEEP.SYNCS 0x989680 ;  /* 0x009896800000995d */ /* 0x004fea0003900000 */
[----:B------:R-:W2:Y:S02]  /*8b20*/  @!P1 SYNCS.PHASECHK.TRANS64 P1, [R2+URZ+0x70], R5 ;  /* 0x00007005020095a7 */ /* 0x000ea400080210ff */
[----:B--2---:R-:W-:Y:S05]  /*8b30*/  @!P1 BRA `(.L_x_50) ;  /* 0xfffffffc00f09947 */ /* 0x004fea000383ffff */
[----:B------:R-:W-:Y:S05]  /*8b40*/  BRA `(.L_x_126) ;  /* 0xffffffa000187947 */ /* 0x000fea000383ffff */
.L_x_53:
[----:B------:R-:W-:-:S07]  /*8b50*/  MOV R0, UR4 ;  /* 0x0000000400007c02 */ /* 0x000fce0008000f00 */
.L_x_127:
[----:B-1----:R1:W2:Y:S02]  /*8b60*/  SYNCS.PHASECHK.TRANS64.TRYWAIT P0, [R0+URZ+0x80], R3 ;  /* 0x00008003000075a7 */ /* 0x0022a400080011ff */
[----:B--2---:R-:W-:Y:S05]  /*8b70*/  @!P0 NANOSLEEP.SYNCS 0x989680 ;  /* 0x009896800000895d */ /* 0x004fea0003900000 */
[----:B------:R-:W2:Y:S02]  /*8b80*/  @!P0 SYNCS.PHASECHK.TRANS64 P0, [R0+URZ+0x80], R3 ;  /* 0x00008003000085a7 */ /* 0x000ea400080010ff */
[----:B--2---:R-:W-:Y:S05]  /*8b90*/  @!P0 BRA `(.L_x_127) ;  /* 0xfffffffc00f08947 */ /* 0x004fea000383ffff */
[----:B------:R-:W-:Y:S05]  /*8ba0*/  BRA `(.L_x_52) ;  /* 0xffffffa0006c7947 */ /* 0x000fea000383ffff */
.L_x_60:
[----:B-1----:R1:W2:Y:S02]  /*8bb0*/  SYNCS.PHASECHK.TRANS64.TRYWAIT P1, [R0+URZ+0x70], R5 ;  /* 0x00007005000075a7 */ /* 0x0022a400080211ff */
[----:B--2---:R-:W-:Y:S05]  /*8bc0*/  @!P1 NANOSLEEP.SYNCS 0x989680 ;  /* 0x009896800000995d */ /* 0x004fea0003900000 */
[----:B------:R-:W2:Y:S02]  /*8bd0*/  @!P1 SYNCS.PHASECHK.TRANS64 P1, [R0+URZ+0x70], R5 ;  /* 0x00007005000095a7 */ /* 0x000ea400080210ff */
[----:B--2---:R-:W-:Y:S05]  /*8be0*/  @!P1 BRA `(.L_x_60) ;  /* 0xfffffffc00f09947 */ /* 0x004fea000383ffff */
[----:B------:R-:W-:Y:S05]  /*8bf0*/  BRA `(.L_x_128) ;  /* 0xffffffa400d07947 */ /* 0x000fea000383ffff */
.L_x_61:
[----:B------:R-:W-:-:S07]  /*8c00*/  MOV R3, UR22 ;  /* 0x0000001600037c02 */ /* 0x000fce0008000f00 */
.L_x_129:
[----:B-1----:R1:W2:Y:S02]  /*8c10*/  SYNCS.PHASECHK.TRANS64.TRYWAIT P0, [R3+URZ+0xb0], R0 ;  /* 0x0000b000030075a7 */ /* 0x0022a400080011ff */
[----:B--2---:R-:W-:Y:S05]  /*8c20*/  @!P0 NANOSLEEP.SYNCS 0x989680 ;  /* 0x009896800000895d */ /* 0x004fea0003900000 */
[----:B------:R-:W2:Y:S02]  /*8c30*/  @!P0 SYNCS.PHASECHK.TRANS64 P0, [R3+URZ+0xb0], R0 ;  /* 0x0000b000030085a7 */ /* 0x000ea400080010ff */
[----:B--2---:R-:W-:Y:S05]  /*8c40*/  @!P0 BRA `(.L_x_129) ;  /* 0xfffffffc00f08947 */ /* 0x004fea000383ffff */
[----:B------:R-:W-:Y:S05]  /*8c50*/  BRA `(.L_x_130) ;  /* 0xffffffa800087947 */ /* 0x000fea000383ffff */
.L_x_64:
[----:B------:R-:W-:Y:S07]  /*8c60*/  MOV R0, UR5 ;  /* 0x0000000500007c02 */ /* 0x000fee0008000f00 */
.L_x_131:
[----:B-1----:R1:W2:Y:S02]  /*8c70*/  SYNCS.PHASECHK.TRANS64.TRYWAIT P0, [R0+URZ], R3 ;  /* 0x00000003000075a7 */ /* 0x0022a400080011ff */
[----:B--2---:R-:W-:Y:S05]  /*8c80*/  @!P0 NANOSLEEP.SYNCS 0x989680 ;  /* 0x009896800000895d */ /* 0x004fea0003900000 */
[----:B------:R-:W2:Y:S02]  /*8c90*/  @!P0 SYNCS.PHASECHK.TRANS64 P0, [R0+URZ], R3 ;  /* 0x00000003000085a7 */ /* 0x000ea400080010ff */
[----:B--2---:R-:W-:Y:S05]  /*8ca0*/  @!P0 BRA `(.L_x_131) ;  /* 0xfffffffc00f08947 */ /* 0x004fea000383ffff */
[----:B------:R-:W-:Y:S05]  /*8cb0*/  BRA `(.L_x_63) ;  /* 0xffffffa800247947 */ /* 0x000fea000383ffff */
.L_x_67:
[----:B------:R-:W-:-:S07]  /*8cc0*/  MOV R0, UR4 ;  /* 0x0000000400007c02 */ /* 0x000fce0008000f00 */
.L_x_132:
[----:B--2---:R2:W4:Y:S02]  /*8cd0*/  SYNCS.PHASECHK.TRANS64.TRYWAIT P0, [R0+URZ], R3 ;  /* 0x00000003000075a7 */ /* 0x00452400080011ff */
[----:B----4-:R-:W-:Y:S05]  /*8ce0*/  @!P0 NANOSLEEP.SYNCS 0x989680 ;  /* 0x009896800000895d */ /* 0x010fea0003900000 */
[----:B------:R-:W4:Y:S02]  /*8cf0*/  @!P0 SYNCS.PHASECHK.TRANS64 P0, [R0+URZ], R3 ;  /* 0x00000003000085a7 */ /* 0x000f2400080010ff */
[----:B----4-:R-:W-:Y:S05]  /*8d00*/  @!P0 BRA `(.L_x_132) ;  /* 0xfffffffc00f08947 */ /* 0x010fea000383ffff */
[----:B------:R-:W-:Y:S05]  /*8d10*/  BRA `(.L_x_133) ;  /* 0xffffffa800d87947 */ /* 0x000fea000383ffff */
.L_x_68:
[----:B------:R-:W-:-:S07]  /*8d20*/  MOV R0, UR5 ;  /* 0x0000000500007c02 */ /* 0x000fce0008000f00 */
.L_x_134:
[----:B-1----:R1:W2:Y:S02]  /*8d30*/  SYNCS.PHASECHK.TRANS64.TRYWAIT P0, [R0+URZ], R3 ;  /* 0x00000003000075a7 */ /* 0x0022a400080011ff */
[----:B--2---:R-:W-:Y:S05]  /*8d40*/  @!P0 NANOSLEEP.SYNCS 0x989680 ;  /* 0x009896800000895d */ /* 0x004fea0003900000 */
[----:B------:R-:W2:Y:S02]  /*8d50*/  @!P0 SYNCS.PHASECHK.TRANS64 P0, [R0+URZ], R3 ;  /* 0x00000003000085a7 */ /* 0x000ea400080010ff */
[----:B--2---:R-:W-:Y:S05]  /*8d60*/  @!P0 BRA `(.L_x_134) ;  /* 0xfffffffc00f08947 */ /* 0x004fea000383ffff */
[----:B------:R-:W-:Y:S05]  /*8d70*/  BRA `(.L_x_135) ;  /* 0xffffffa800e47947 */ /* 0x000fea000383ffff */
.L_x_69:
[----:B------:R-:W-:-:S07]  /*8d80*/  MOV R0, UR5 ;  /* 0x0000000500007c02 */ /* 0x000fce0008000f00 */
.L_x_136:
[----:B-1----:R1:W2:Y:S02]  /*8d90*/  SYNCS.PHASECHK.TRANS64.TRYWAIT P0, [R0+URZ], R3 ;  /* 0x00000003000075a7 */ /* 0x0022a400080011ff */
[----:B--2---:R-:W-:Y:S05]  /*8da0*/  @!P0 NANOSLEEP.SYNCS 0x989680 ;  /* 0x009896800000895d */ /* 0x004fea0003900000 */
[----:B------:R-:W2:Y:S02]  /*8db0*/  @!P0 SYNCS.PHASECHK.TRANS64 P0, [R0+URZ], R3 ;  /* 0x00000003000085a7 */ /* 0x000ea400080010ff */
[----:B--2---:R-:W-:Y:S05]  /*8dc0*/  @!P0 BRA `(.L_x_136) ;  /* 0xfffffffc00f08947 */ /* 0x004fea000383ffff */
[----:B------:R-:W-:Y:S05]  /*8dd0*/  BRA `(.L_x_137) ;  /* 0xffffffa800f07947 */ /* 0x000fea000383ffff */
.L_x_70:
[----:B------:R-:W-:-:S07]  /*8de0*/  MOV R0, UR4 ;  /* 0x0000000400007c02 */ /* 0x000fce0008000f00 */
.L_x_138:
[----:B-1----:R1:W2:Y:S02]  /*8df0*/  SYNCS.PHASECHK.TRANS64.TRYWAIT P0, [R0+URZ], R3 ;  /* 0x00000003000075a7 */ /* 0x0022a400080011ff */
[----:B--2---:R-:W-:Y:S05]  /*8e00*/  @!P0 NANOSLEEP.SYNCS 0x989680 ;  /* 0x009896800000895d */ /* 0x004fea0003900000 */
[----:B------:R-:W2:Y:S02]  /*8e10*/  @!P0 SYNCS.PHASECHK.TRANS64 P0, [R0+URZ], R3 ;  /* 0x00000003000085a7 */ /* 0x000ea400080010ff */
[----:B--2---:R-:W-:Y:S05]  /*8e20*/  @!P0 BRA `(.L_x_138) ;  /* 0xfffffffc00f08947 */ /* 0x004fea000383ffff */
[----:B------:R-:W-:Y:S05]  /*8e30*/  BRA `(.L_x_139) ;  /* 0xffffffa800fc7947 */ /* 0x000fea000383ffff */
.L_x_75:
[----:B--2---:R2:W3:Y:S02]  /*8e40*/  SYNCS.PHASECHK.TRANS64.TRYWAIT P0, [R12+URZ+0x70], R9 ;  /* 0x000070090c0075a7 */ /* 0x0044e400080011ff */
[----:B---3--:R-:W-:Y:S05]  /*8e50*/  @!P0 NANOSLEEP.SYNCS 0x989680 ;  /* 0x009896800000895d */ /* 0x008fea0003900000 */
[----:B------:R-:W3:Y:S02]  /*8e60*/  @!P0 SYNCS.PHASECHK.TRANS64 P0, [R12+URZ+0x70], R9 ;  /* 0x000070090c0085a7 */ /* 0x000ee400080010ff */
[----:B---3--:R-:W-:Y:S05]  /*8e70*/  @!P0 BRA `(.L_x_75) ;  /* 0xfffffffc00f08947 */ /* 0x008fea000383ffff */
[----:B------:R-:W-:Y:S05]  /*8e80*/  BRA `(.L_x_140) ;  /* 0xffffffb000147947 */ /* 0x000fea000383ffff */
.L_x_78:
[----:B------:R-:W-:Y:S07]  /*8e90*/  MOV R0, UR21 ;  /* 0x0000001500007c02 */ /* 0x000fee0008000f00 */
.L_x_141:
[----:B--2---:R2:W3:Y:S02]  /*8ea0*/  SYNCS.PHASECHK.TRANS64.TRYWAIT P2, [R0+URZ+0x68], R11 ;  /* 0x0000680b000075a7 */ /* 0x0044e400080411ff */
[----:B---3--:R-:W-:Y:S05]  /*8eb0*/  @!P2 NANOSLEEP.SYNCS 0x989680 ;  /* 0x009896800000a95d */ /* 0x008fea0003900000 */
[----:B------:R-:W3:Y:S02]  /*8ec0*/  @!P2 SYNCS.PHASECHK.TRANS64 P2, [R0+URZ+0x68], R11 ;  /* 0x0000680b0000a5a7 */ /* 0x000ee400080410ff */
[----:B---3--:R-:W-:Y:S05]  /*8ed0*/  @!P2 BRA `(.L_x_141) ;  /* 0xfffffffc00f0a947 */ /* 0x008fea000383ffff */
[----:B------:R-:W-:Y:S05]  /*8ee0*/  BRA `(.L_x_77) ;  /* 0xffffffb4007c7947 */ /* 0x000fea000383ffff */
.L_x_81:
[----:B--2---:R-:W-:Y:S07]  /*8ef0*/  MOV R0, UR21 ;  /* 0x0000001500007c02 */ /* 0x004fee0008000f00 */
.L_x_142:
[----:B--2---:R2:W3:Y:S02]  /*8f00*/  SYNCS.PHASECHK.TRANS64.TRYWAIT P0, [R0+URZ+0x50], R9 ;  /* 0x00005009000075a7 */ /* 0x0044e400080011ff */
[----:B---3--:R-:W-:Y:S05]  /*8f10*/  @!P0 NANOSLEEP.SYNCS 0x989680 ;  /* 0x009896800000895d */ /* 0x008fea0003900000 */
[----:B------:R-:W3:Y:S02]  /*8f20*/  @!P0 SYNCS.PHASECHK.TRANS64 P0, [R0+URZ+0x50], R9 ;  /* 0x00005009000085a7 */ /* 0x000ee400080010ff */
[----:B---3--:R-:W-:Y:S05]  /*8f30*/  @!P0 BRA `(.L_x_142) ;  /* 0xfffffffc00f08947 */ /* 0x008fea000383ffff */
[----:B------:R-:W-:Y:S05]  /*8f40*/  BRA `(.L_x_143) ;  /* 0xffffffb400d87947 */ /* 0x000fea000383ffff */
.L_x_82:
[----:B------:R-:W-:Y:S07]  /*8f50*/  MOV R0, UR21 ;  /* 0x0000001500007c02 */ /* 0x000fee0008000f00 */
.L_x_144:
[----:B--2---:R2:W3:Y:S02]  /*8f60*/  SYNCS.PHASECHK.TRANS64.TRYWAIT P0, [R0+URZ+0x58], R9 ;  /* 0x00005809000075a7 */ /* 0x0044e400080011ff */
[----:B---3--:R-:W-:Y:S05]  /*8f70*/  @!P0 NANOSLEEP.SYNCS 0x989680 ;  /* 0x009896800000895d */ /* 0x008fea0003900000 */
[----:B------:R-:W3:Y:S02]  /*8f80*/  @!P0 SYNCS.PHASECHK.TRANS64 P0, [R0+URZ+0x58], R9 ;  /* 0x00005809000085a7 */ /* 0x000ee400080010ff */
[----:B---3--:R-:W-:Y:S05]  /*8f90*/  @!P0 BRA `(.L_x_144) ;  /* 0xfffffffc00f08947 */ /* 0x008fea000383ffff */
[----:B------:R-:W-:Y:S05]  /*8fa0*/  BRA `(.L_x_145) ;  /* 0xffffffb800147947 */ /* 0x000fea000383ffff */
.L_x_84:
[----:B------:R-:W-:-:S07]  /*8fb0*/  MOV R0, UR21 ;  /* 0x0000001500007c02 */ /* 0x000fce0008000f00 */
.L_x_146:
[----:B---3--:R3:W4:Y:S02]  /*8fc0*/  SYNCS.PHASECHK.TRANS64.TRYWAIT P0, [R0+URZ+0x50], R3 ;  /* 0x00005003000075a7 */ /* 0x00872400080011ff */
[----:B----4-:R-:W-:Y:S05]  /*8fd0*/  @!P0 NANOSLEEP.SYNCS 0x989680 ;  /* 0x009896800000895d */ /* 0x010fea0003900000 */
[----:B------:R-:W4:Y:S02]  /*8fe0*/  @!P0 SYNCS.PHASECHK.TRANS64 P0, [R0+URZ+0x50], R3 ;  /* 0x00005003000085a7 */ /* 0x000f2400080010ff */
[----:B----4-:R-:W-:Y:S05]  /*8ff0*/  @!P0 BRA `(.L_x_146) ;  /* 0xfffffffc00f08947 */ /* 0x010fea000383ffff */
[----:B------:R-:W-:Y:S05]  /*9000*/  BRA `(.L_x_147) ;  /* 0xffffffb800887947 */ /* 0x000fea000383ffff */
.L_x_86:
[----:B-1----:R1:W2:Y:S02]  /*9010*/  SYNCS.PHASECHK.TRANS64.TRYWAIT P0, [R3+URZ+0x70], R0 ;  /* 0x00007000030075a7 */ /* 0x0022a400080011ff */
[----:B--2---:R-:W-:Y:S05]  /*9020*/  @!P0 NANOSLEEP.SYNCS 0x989680 ;  /* 0x009896800000895d */ /* 0x004fea0003900000 */
[----:B------:R-:W2:Y:S02]  /*9030*/  @!P0 SYNCS.PHASECHK.TRANS64 P0, [R3+URZ+0x70], R0 ;  /* 0x00007000030085a7 */ /* 0x000ea400080010ff */
[----:B--2---:R-:W-:Y:S05]  /*9040*/  @!P0 BRA `(.L_x_86) ;  /* 0xfffffffc00f08947 */ /* 0x004fea000383ffff */
[----:B------:R-:W-:Y:S05]  /*9050*/  BRA `(.L_x_148) ;  /* 0xffffffbc00487947 */ /* 0x000fea000383ffff */
.L_x_97:
[----:B-1----:R1:W2:Y:S02]  /*9060*/  SYNCS.PHASECHK.TRANS64.TRYWAIT P1, [R3+URZ+0x40], R0 ;  /* 0x00004000030075a7 */ /* 0x0022a400080211ff */
[----:B--2---:R-:W-:Y:S05]  /*9070*/  @!P1 NANOSLEEP.SYNCS 0x989680 ;  /* 0x009896800000995d */ /* 0x004fea0003900000 */
[----:B------:R-:W2:Y:S02]  /*9080*/  @!P1 SYNCS.PHASECHK.TRANS64 P1, [R3+URZ+0x40], R0 ;  /* 0x00004000030095a7 */ /* 0x000ea400080210ff */
[----:B--2---:R-:W-:Y:S05]  /*9090*/  @!P1 BRA `(.L_x_97) ;  /* 0xfffffffc00f09947 */ /* 0x004fea000383ffff */
[----:B------:R-:W-:Y:S05]  /*90a0*/  BRA `(.L_x_96) ;  /* 0xffffffc800c47947 */ /* 0x000fea000383ffff */
.L_x_99:
[----:B--2---:R2:W4:Y:S02]  /*90b0*/  SYNCS.PHASECHK.TRANS64.TRYWAIT P0, [R186+URZ+0x90], R5 ;  /* 0x00009005ba0075a7 */ /* 0x00452400080011ff */
[----:B----4-:R-:W-:Y:S05]  /*90c0*/  @!P0 NANOSLEEP.SYNCS 0x989680 ;  /* 0x009896800000895d */ /* 0x010fea0003900000 */
[----:B------:R-:W4:Y:S02]  /*90d0*/  @!P0 SYNCS.PHASECHK.TRANS64 P0, [R186+URZ+0x90], R5 ;  /* 0x00009005ba0085a7 */ /* 0x000f2400080010ff */
[----:B----4-:R-:W-:Y:S05]  /*90e0*/  @!P0 BRA `(.L_x_99) ;  /* 0xfffffffc00f08947 */ /* 0x010fea000383ffff */
[----:B------:R-:W-:Y:S05]  /*90f0*/  BRA `(.L_x_98) ;  /* 0xffffffcc00207947 */ /* 0x000fea000383ffff */
.L_x_108:
[----:B--2---:R2:W3:Y:S02]  /*9100*/  SYNCS.PHASECHK.TRANS64.TRYWAIT P0, [R193+URZ+0x40], R0 ;  /* 0x00004000c10075a7 */ /* 0x0044e400080011ff */
[----:B---3--:R-:W-:Y:S05]  /*9110*/  @!P0 NANOSLEEP.SYNCS 0x989680 ;  /* 0x009896800000895d */ /* 0x008fea0003900000 */
[----:B------:R-:W3:Y:S02]  /*9120*/  @!P0 SYNCS.PHASECHK.TRANS64 P0, [R193+URZ+0x40], R0 ;  /* 0x00004000c10085a7 */ /* 0x000ee400080010ff */
[----:B---3--:R-:W-:Y:S05]  /*9130*/  @!P0 BRA `(.L_x_108) ;  /* 0xfffffffc00f08947 */ /* 0x008fea000383ffff */
[----:B------:R-:W-:Y:S05]  /*9140*/  BRA `(.L_x_107) ;  /* 0xffffffe0002c7947 */ /* 0x000fea000383ffff */
        .weak           $__internal_0_$__cuda_sm10x_tcgen05_guardrail_trap_col_being_dealloced_not_returned_by_alloc
        .type           $__internal_0_$__cuda_sm10x_tcgen05_guardrail_trap_col_being_dealloced_not_returned_by_alloc,@function
        .size           $__internal_0_$__cuda_sm10x_tcgen05_guardrail_trap_col_being_dealloced_not_returned_by_alloc,($__internal_1_$__cuda_sm10x_tcgen05_guardrail_trap_phase_invalid_during_alloc - $__internal_0_$__cuda_sm10x_tcgen05_guardrail_trap_col_being_dealloced_not_returned_by_alloc)
$__internal_0_$__cuda_sm10x_tcgen05_guardrail_trap_col_being_dealloced_not_returned_by_alloc:
[----:B------:R-:W-:Y:S05]  /*9150*/  BPT.TRAP 0x1 ;  /* 0x000000040000795c */ /* 0x000fea0000300000 */
[----:B------:R-:W-:-:S04]  /*9160*/  HFMA2 R3, -RZ, RZ, 0, 0 ;  /* 0x00000000ff037431 */ /* 0x000fc800000001ff */
[----:B------:R-:W-:Y:S05]  /*9170*/  RET.REL.NODEC R2 `(_ZN7cutlass13device_kernelINS_4gemm6kernel13GemmUniversalIN4cute5tupleIJiiiiEEENS1_10collective13CollectiveMmaINS1_35MainloopSm100TmaUmmaWarpSpecializedILi4ELi2ELi4ENS5_IJNS4_1CILi1EEENSA_ILi2EEESB_EEEEENS5_IJNSA_ILi128EEESF_NSA_ILi64EEEEEENS_12float_e4m3_tENS5_IJlSB_lEEESI_SJ_NS4_8TiledMMAINS4_8MMA_AtomIJNS4_10MMA_TraitsINS4_19SM100_MMA_F8F6F4_SSEJSI_SI_fSF_SF_NS4_17integral_constantINS4_4UMMA5MajorELSQ_0EEESR_NSO_INSP_7ScaleInELSS_0EEEST_EEEEEENS4_6LayoutINS5_IJSB_SB_SB_EEENS5_IJNSA_ILi0EEESY_SY_EEEEENS5_IJNS4_10UnderscoreES11_S11_EEEEENS4_23SM90_TMA_LOAD_MULTICASTENS4_14ComposedLayoutINS4_7SwizzleILi2ELi4ELi3EEENS4_18smem_ptr_flag_bitsILi8EEENSW_INS5_IJNSA_ILi8EEESG_EEENS5_IJSG_SB_EEEEEEEvNS4_8identityENS4_13SM90_TMA_LOADES1E_vS1F_EENS_8epilogue10collective18CollectiveEpilogueINS1I_23Sm100TmaWarpSpecializedILi2ELi2ELi64ELb0ELb0EEEJSH_NS5_IJNSW_ISF_SB_EENSW_ISG_SB_EEEEESI_SJ_SI_SJ_NS1I_6fusion15FusionCallbacksIS1M_NS1Q_17LinearCombinationISI_fSI_fLNS_15FloatRoundStyleE2EEESH_S1P_JEEENS4_5SM1004TMEM4LOAD26SM100_TMEM_LOAD_32dp32b64xES1G_S1E_NS4_39AutoVectorizingCopyWithAssumedAlignmentILi128EEENS4_14SM90_TMA_STOREES1E_S21_S21_EEEvvEEEEvNT_6ParamsE) ;  /* 0xffffff6c02a07950 */ /* 0x000fea0003c3ffff */
        .weak           $__internal_1_$__cuda_sm10x_tcgen05_guardrail_trap_phase_invalid_during_alloc
        .type           $__internal_1_$__cuda_sm10x_tcgen05_guardrail_trap_phase_invalid_during_alloc,@function
        .size           $__internal_1_$__cuda_sm10x_tcgen05_guardrail_trap_phase_invalid_during_alloc,($__internal_2_$__cuda_sm10x_tcgen05_guardrail_trap_unallocated_columns_being_dealloced - $__internal_1_$__cuda_sm10x_tcgen05_guardrail_trap_phase_invalid_during_alloc)
$__internal_1_$__cuda_sm10x_tcgen05_guardrail_trap_phase_invalid_during_alloc:
[----:B------:R-:W-:Y:S05]  /*9180*/  BPT.TRAP 0x1 ;  /* 0x000000040000795c */ /* 0x000fea0000300000 */
[----:B------:R-:W-:-:S04]  /*9190*/  MOV R5, 0x0 ;  /* 0x0000000000057802 */ /* 0x000fc80000000f00 */
[----:B------:R-:W-:Y:S05]  /*91a0*/  RET.REL.NODEC R4 `(_ZN7cutlass13device_kernelINS_4gemm6kernel13GemmUniversalIN4cute5tupleIJiiiiEEENS1_10collective13CollectiveMmaINS1_35MainloopSm100TmaUmmaWarpSpecializedILi4ELi2ELi4ENS5_IJNS4_1CILi1EEENSA_ILi2EEESB_EEEEENS5_IJNSA_ILi128EEESF_NSA_ILi64EEEEEENS_12float_e4m3_tENS5_IJlSB_lEEESI_SJ_NS4_8TiledMMAINS4_8MMA_AtomIJNS4_10MMA_TraitsINS4_19SM100_MMA_F8F6F4_SSEJSI_SI_fSF_SF_NS4_17integral_constantINS4_4UMMA5MajorELSQ_0EEESR_NSO_INSP_7ScaleInELSS_0EEEST_EEEEEENS4_6LayoutINS5_IJSB_SB_SB_EEENS5_IJNSA_ILi0EEESY_SY_EEEEENS5_IJNS4_10UnderscoreES11_S11_EEEEENS4_23SM90_TMA_LOAD_MULTICASTENS4_14ComposedLayoutINS4_7SwizzleILi2ELi4ELi3EEENS4_18smem_ptr_flag_bitsILi8EEENSW_INS5_IJNSA_ILi8EEESG_EEENS5_IJSG_SB_EEEEEEEvNS4_8identityENS4_13SM90_TMA_LOADES1E_vS1F_EENS_8epilogue10collective18CollectiveEpilogueINS1I_23Sm100TmaWarpSpecializedILi2ELi2ELi64ELb0ELb0EEEJSH_NS5_IJNSW_ISF_SB_EENSW_ISG_SB_EEEEESI_SJ_SI_SJ_NS1I_6fusion15FusionCallbacksIS1M_NS1Q_17LinearCombinationISI_fSI_fLNS_15FloatRoundStyleE2EEESH_S1P_JEEENS4_5SM1004TMEM4LOAD26SM100_TMEM_LOAD_32dp32b64xES1G_S1E_NS4_39AutoVectorizingCopyWithAssumedAlignmentILi128EEENS4_14SM90_TMA_STOREES1E_S21_S21_EEEvvEEEEvNT_6ParamsE) ;  /* 0xffffff6c04947950 */ /* 0x000fea0003c3ffff */
        .weak           $__internal_2_$__cuda_sm10x_tcgen05_guardrail_trap_unallocated_columns_being_dealloced
        .type           $__internal_2_$__cuda_sm10x_tcgen05_guardrail_trap_unallocated_columns_being_dealloced,@function
        .size           $__internal_2_$__cuda_sm10x_tcgen05_guardrail_trap_unallocated_columns_being_dealloced,(.L_x_150 - $__internal_2_$__cuda_sm10x_tcgen05_guardrail_trap_unallocated_columns_being_dealloced)
$__internal_2_$__cuda_sm10x_tcgen05_guardrail_trap_unallocated_columns_being_dealloced:
[----:B------:R-:W-:Y:S05]  /*91b0*/  BPT.TRAP 0x1 ;  /* 0x000000040000795c */ /* 0x000fea0000300000 */
[----:B------:R-:W-:-:S04]  /*91c0*/  HFMA2 R3, -RZ, RZ, 0, 0 ;  /* 0x00000000ff037431 */ /* 0x000fc800000001ff */
[----:B------:R-:W-:Y:S05]  /*91d0*/  RET.REL.NODEC R2 `(_ZN7cutlass13device_kernelINS_4gemm6kernel13GemmUniversalIN4cute5tupleIJiiiiEEENS1_10collective13CollectiveMmaINS1_35MainloopSm100TmaUmmaWarpSpecializedILi4ELi2ELi4ENS5_IJNS4_1CILi1EEENSA_ILi2EEESB_EEEEENS5_IJNSA_ILi128EEESF_NSA_ILi64EEEEEENS_12float_e4m3_tENS5_IJlSB_lEEESI_SJ_NS4_8TiledMMAINS4_8MMA_AtomIJNS4_10MMA_TraitsINS4_19SM100_MMA_F8F6F4_SSEJSI_SI_fSF_SF_NS4_17integral_constantINS4_4UMMA5MajorELSQ_0EEESR_NSO_INSP_7ScaleInELSS_0EEEST_EEEEEENS4_6LayoutINS5_IJSB_SB_SB_EEENS5_IJNSA_ILi0EEESY_SY_EEEEENS5_IJNS4_10UnderscoreES11_S11_EEEEENS4_23SM90_TMA_LOAD_MULTICASTENS4_14ComposedLayoutINS4_7SwizzleILi2ELi4ELi3EEENS4_18smem_ptr_flag_bitsILi8EEENSW_INS5_IJNSA_ILi8EEESG_EEENS5_IJSG_SB_EEEEEEEvNS4_8identityENS4_13SM90_TMA_LOADES1E_vS1F_EENS_8epilogue10collective18CollectiveEpilogueINS1I_23Sm100TmaWarpSpecializedILi2ELi2ELi64ELb0ELb0EEEJSH_NS5_IJNSW_ISF_SB_EENSW_ISG_SB_EEEEESI_SJ_SI_SJ_NS1I_6fusion15FusionCallbacksIS1M_NS1Q_17LinearCombinationISI_fSI_fLNS_15FloatRoundStyleE2EEESH_S1P_JEEENS4_5SM1004TMEM4LOAD26SM100_TMEM_LOAD_32dp32b64xES1G_S1E_NS4_39AutoVectorizingCopyWithAssumedAlignmentILi128EEENS4_14SM90_TMA_STOREES1E_S21_S21_EEEvvEEEEvNT_6ParamsE) ;  /* 0xffffff6c02887950 */ /* 0x000fea0003c3ffff */
.L_x_149:
[----:B------:R-:W-:-:S00]  /*91e0*/  BRA `(.L_x_149) ;  /* 0xfffffffc00fc7947 */ /* 0x000fc0000383ffff */
[----:B------:R-:W-:-:S00]  /*91f0*/  NOP ;  /* 0x0000000000007918 */ /* 0x000fc00000000000 */
        /* <DEDUP_REMOVED lines=8> */
.L_x_150:


//--------------------- .nv.global.init           --------------------------
	.section	.nv.global.init,"aw",@progbits
.nv.global.init:
	.type		$str$27,@object
	.size		$str$27,($str$28 - $str$27)
$str$27:
        /*0000*/ 	.byte	0x28, 0x61, 0x64, 0x64, 0x72, 0x65, 0x73, 0x73, 0x20, 0x26, 0x20, 0x6d, 0x61, 0x73, 0x6b, 0x29
        /*0010*/ 	.byte	0x20, 0x3d, 0x3d, 0x20, 0x30, 0x00
	.type		$str$28,@object
	.size		$str$28,($str$26 - $str$28)
$str$28:
        /*0016*/ 	.byte	0x2f, 0x74, 0x6d, 0x70, 0x2f, 0x63, 0x75, 0x74, 0x6c, 0x61, 0x73, 0x73, 0x5f, 0x73, 0x77, 0x65
        /*0026*/ 	.byte	0x65, 0x70, 0x5f, 0x73, 0x72, 0x63, 0x2f, 0x69, 0x6e, 0x63, 0x6c, 0x75, 0x64, 0x65, 0x2f, 0x63
        /*0036*/ 	.byte	0x75, 0x74, 0x65, 0x2f, 0x70, 0x6f, 0x69, 0x6e, 0x74, 0x65, 0x72, 0x5f, 0x66, 0x6c, 0x61, 0x67
        /*0046*/ 	.byte	0x67, 0x65, 0x64, 0x2e, 0x68, 0x70, 0x70, 0x00
	.type		$str$26,@object
	.size		$str$26,($str$25 - $str$26)
$str$26:
        /*004e*/ 	.byte	0x2f, 0x74, 0x6d, 0x70, 0x2f, 0x63, 0x75, 0x74, 0x6c, 0x61, 0x73, 0x73, 0x5f, 0x73, 0x77, 0x65
        /*005e*/ 	.byte	0x65, 0x70, 0x5f, 0x73, 0x72, 0x63, 0x2f, 0x69, 0x6e, 0x63, 0x6c, 0x75, 0x64, 0x65, 0x2f, 0x63
        /*006e*/ 	.byte	0x75, 0x74, 0x65, 0x2f, 0x61, 0x74, 0x6f, 0x6d, 0x2f, 0x63, 0x6f, 0x70, 0x79, 0x5f, 0x74, 0x72
        /*007e*/ 	.byte	0x61, 0x69, 0x74, 0x73, 0x5f, 0x73, 0x6d, 0x31, 0x30, 0x30, 0x2e, 0x68, 0x70, 0x70, 0x00
	.type		$str$25,@object
	.size		$str$25,(__unnamed_1 - $str$25)
$str$25:
        /*008d*/ 	.byte	0x28, 0x28, 0x75, 0x69, 0x6e, 0x74, 0x33, 0x32, 0x5f, 0x74, 0x28, 0x74, 0x68, 0x72, 0x65, 0x61
        /*009d*/ 	.byte	0x64, 0x49, 0x64, 0x78, 0x2e, 0x78, 0x29, 0x20, 0x2f, 0x20, 0x33, 0x32, 0x29, 0x20, 0x25, 0x20
        /*00ad*/ 	.byte	0x34, 0x29, 0x20, 0x3d, 0x3d, 0x20, 0x28, 0x28, 0x28, 0x74, 0x6d, 0x65, 0x6d, 0x5f, 0x61, 0x64
        /*00bd*/ 	.byte	0x64, 0x72, 0x20, 0x3e, 0x3e, 0x20, 0x31, 0x36, 0x29, 0x20, 0x2f, 0x20, 0x33, 0x32, 0x29, 0x20
        /*00cd*/ 	.byte	0x25, 0x20, 0x34, 0x29, 0x00
	.type		__unnamed_1,@object
	.size		__unnamed_1,(__unnamed_2 - __unnamed_1)
__unnamed_1:
        /*00d2*/ 	.byte	0x61, 0x75, 0x74, 0x6f, 0x20, 0x63, 0x75, 0x74, 0x65, 0x3a, 0x3a, 0x61, 0x73, 0x5f, 0x70, 0x6f
        /* <DEDUP_REMOVED lines=24> */
        /*0262*/ 	.byte	0x43, 0x3c, 0x38, 0x31, 0x39, 0x32, 0x3e, 0x3e, 0x3e, 0x3e, 0x5d, 0x00
	.type		__unnamed_2,@object
	.size		__unnamed_2,(.L_2 - __unnamed_2)
__unnamed_2:
        /* <DEDUP_REMOVED lines=42> */
        /*050e*/ 	.byte	0x3e, 0x3e, 0x3e, 0x3e, 0x5d, 0x00
.L_2:


//--------------------- .nv.shared._ZN7cutlass13device_kernelINS_4gemm6kernel13GemmUniversalIN4cute5tupleIJiiiiEEENS1_10collective13CollectiveMmaINS1_35MainloopSm100TmaUmmaWarpSpecializedILi4ELi2ELi4ENS5_IJNS4_1CILi1EEENSA_ILi2EEESB_EEEEENS5_IJNSA_ILi128EEESF_NSA_ILi64EEEEEENS_12float_e4m3_tENS5_IJlSB_lEEESI_SJ_NS4_8TiledMMAINS4_8MMA_AtomIJNS4_10MMA_TraitsINS4_19SM100_MMA_F8F6F4_SSEJSI_SI_fSF_SF_NS4_17integral_constantINS4_4UMMA5MajorELSQ_0EEESR_NSO_INSP_7ScaleInELSS_0EEEST_EEEEEENS4_6LayoutINS5_IJSB_SB_SB_EEENS5_IJNSA_ILi0EEESY_SY_EEEEENS5_IJNS4_10UnderscoreES11_S11_EEEEENS4_23SM90_TMA_LOAD_MULTICASTENS4_14ComposedLayoutINS4_7SwizzleILi2ELi4ELi3EEENS4_18smem_ptr_flag_bitsILi8EEENSW_INS5_IJNSA_ILi8EEESG_EEENS5_IJSG_SB_EEEEEEEvNS4_8identityENS4_13SM90_TMA_LOADES1E_vS1F_EENS_8epilogue10collective18CollectiveEpilogueINS1I_23Sm100TmaWarpSpecializedILi2ELi2ELi64ELb0ELb0EEEJSH_NS5_IJNSW_ISF_SB_EENSW_ISG_SB_EEEEESI_SJ_SI_SJ_NS1I_6fusion15FusionCallbacksIS1M_NS1Q_17LinearCombinationISI_fSI_fLNS_15FloatRoundStyleE2EEESH_S1P_JEEENS4_5SM1004TMEM4LOAD26SM100_TMEM_LOAD_32dp32b64xES1G_S1E_NS4_39AutoVectorizingCopyWithAssumedAlignmentILi128EEENS4_14SM90_TMA_STOREES1E_S21_S21_EEEvvEEEEvNT_6ParamsE --------------------------
	.section	.nv.shared._ZN7cutlass13device_kernelINS_4gemm6kernel13GemmUniversalIN4cute5tupleIJiiiiEEENS1_10collective13CollectiveMmaINS1_35MainloopSm100TmaUmmaWarpSpecializedILi4ELi2ELi4ENS5_IJNS4_1CILi1EEENSA_ILi2EEESB_EEEEENS5_IJNSA_ILi128EEESF_NSA_ILi64EEEEEENS_12float_e4m3_tENS5_IJlSB_lEEESI_SJ_NS4_8TiledMMAINS4_8MMA_AtomIJNS4_10MMA_TraitsINS4_19SM100_MMA_F8F6F4_SSEJSI_SI_fSF_SF_NS4_17integral_constantINS4_4UMMA5MajorELSQ_0EEESR_NSO_INSP_7ScaleInELSS_0EEEST_EEEEEENS4_6LayoutINS5_IJSB_SB_SB_EEENS5_IJNSA_ILi0EEESY_SY_EEEEENS5_IJNS4_10UnderscoreES11_S11_EEEEENS4_23SM90_TMA_LOAD_MULTICASTENS4_14ComposedLayoutINS4_7SwizzleILi2ELi4ELi3EEENS4_18smem_ptr_flag_bitsILi8EEENSW_INS5_IJNSA_ILi8EEESG_EEENS5_IJSG_SB_EEEEEEEvNS4_8identityENS4_13SM90_TMA_LOADES1E_vS1F_EENS_8epilogue10collective18CollectiveEpilogueINS1I_23Sm100TmaWarpSpecializedILi2ELi2ELi64ELb0ELb0EEEJSH_NS5_IJNSW_ISF_SB_EENSW_ISG_SB_EEEEESI_SJ_SI_SJ_NS1I_6fusion15FusionCallbacksIS1M_NS1Q_17LinearCombinationISI_fSI_fLNS_15FloatRoundStyleE2EEESH_S1P_JEEENS4_5SM1004TMEM4LOAD26SM100_TMEM_LOAD_32dp32b64xES1G_S1E_NS4_39AutoVectorizingCopyWithAssumedAlignmentILi128EEENS4_14SM90_TMA_STOREES1E_S21_S21_EEEvvEEEEvNT_6ParamsE,"aw",@nobits
	.sectionflags	@""
	.align	16
	.zero		1024


//--------------------- .nv.shared.reserved.0     --------------------------
	.section	.nv.shared.reserved.0,"aw",@nobits
	.weak		__nv_reservedSMEM_offset_0_alias
	.size		__nv_reservedSMEM_offset_0_alias, 0, 64
	.other		__nv_reservedSMEM_offset_0_alias,@"STO_CUDA_RESERVED_SHARED STV_DEFAULT"
__nv_reservedSMEM_offset_0_alias:
	.zero		0
.nv.shared.reserved.0:
	.zero		64
	.weak		__nv_reservedSMEM_tcgen05_partition
	.type		__nv_reservedSMEM_tcgen05_partition,@object
	.size		__nv_reservedSMEM_tcgen05_partition,(.L_0 - __nv_reservedSMEM_tcgen05_partition)
__nv_reservedSMEM_tcgen05_partition:
	.zero		32
.L_0:


//--------------------- .nv.global                --------------------------
	.section	.nv.global,"aw",@nobits
.nv.global:
	.type		_ZN39_INTERNAL_3670fdbe_4_k_cu_40c0f994_77864cute1_E,@object
	.size		_ZN39_INTERNAL_3670fdbe_4_k_cu_40c0f994_77864cute1_E,(_ZN39_INTERNAL_3670fdbe_4_k_cu_40c0f994_77864cuda3std3__45__cpo6cbeginE - _ZN39_INTERNAL_3670fdbe_4_k_cu_40c0f994_77864cute1_E)
_ZN39_INTERNAL_3670fdbe_4_k_cu_40c0f994_77864cute1_E:
	.zero		1
	.type		_ZN39_INTERNAL_3670fdbe_4_k_cu_40c0f994_77864cuda3std3__45__cpo6cbeginE,@object
	.size		_ZN39_INTERNAL_3670fdbe_4_k_cu_40c0f994_77864cuda3std3__45__cpo6cbeginE,(_ZN39_INTERNAL_3670fdbe_4_k_cu_40c0f994_77864cuda3std3__48in_placeE - _ZN39_INTERNAL_3670fdbe_4_k_cu_40c0f994_77864cuda3std3__45__cpo6cbeginE)
_ZN39_INTERNAL_3670fdbe_4_k_cu_40c0f994_77864cuda3std3__45__cpo6cbeginE:
	.zero		1
	.type		_ZN39_INTERNAL_3670fdbe_4_k_cu_40c0f994_77864cuda3std3__48in_placeE,@object
	.size		_ZN39_INTERNAL_3670fdbe_4_k_cu_40c0f994_77864cuda3std3__48in_placeE,(_ZN39_INTERNAL_3670fdbe_4_k_cu_40c0f994_77864cuda3std6ranges3__45__cpo9iter_moveE - _ZN39_INTERNAL_3670fdbe_4_k_cu_40c0f994_77864cuda3std3__48in_placeE)
_ZN39_INTERNAL_3670fdbe_4_k_cu_40c0f994_77864cuda3std3__48in_placeE:
	.zero		1
	.type		_ZN39_INTERNAL_3670fdbe_4_k_cu_40c0f994_77864cuda3std6ranges3__45__cpo9iter_moveE,@object
	.size		_ZN39_INTERNAL_3670fdbe_4_k_cu_40c0f994_77864cuda3std6ranges3__45__cpo9iter_moveE,(_ZN39_INTERNAL_3670fdbe_4_k_cu_40c0f994_77864cuda3std3__45__cpo5beginE - _ZN39_INTERNAL_3670fdbe_4_k_cu_40c0f994_77864cuda3std6ranges3__45__cpo9iter_moveE)
_ZN39_INTERNAL_3670fdbe_4_k_cu_40c0f994_77864cuda3std6ranges3__45__cpo9iter_moveE:
	.zero		1
	.type		_ZN39_INTERNAL_3670fdbe_4_k_cu_40c0f994_77864cuda3std3__45__cpo5beginE,@object
	.size		_ZN39_INTERNAL_3670fdbe_4_k_cu_40c0f994_77864cuda3std3__45__cpo5beginE,(_ZN39_INTERNAL_3670fdbe_4_k_cu_40c0f994_77864cuda3std3__441_GLOBAL__N__3670fdbe_4_k_cu_40c0f994_77866ignoreE - _ZN39_INTERNAL_3670fdbe_4_k_cu_40c0f994_77864cuda3std3__45__cpo5beginE)
_ZN39_INTERNAL_3670fdbe_4_k_cu_40c0f994_77864cuda3std3__45__cpo5beginE:
	.zero		1
	.type		_ZN39_INTERNAL_3670fdbe_4_k_cu_40c0f994_77864cuda3std3__441_GLOBAL__N__3670fdbe_4_k_cu_40c0f994_77866ignoreE,@object
	.size		_ZN39_INTERNAL_3670fdbe_4_k_cu_40c0f994_77864cuda3std3__441_GLOBAL__N__3670fdbe_4_k_cu_40c0f994_77866ignoreE,(_ZN39_INTERNAL_3670fdbe_4_k_cu_40c0f994_77864cute7productE - _ZN39_INTERNAL_3670fdbe_4_k_cu_40c0f994_77864cuda3std3__441_GLOBAL__N__3670fdbe_4_k_cu_40c0f994_77866ignoreE)
_ZN39_INTERNAL_3670fdbe_4_k_cu_40c0f994_77864cuda3std3__441_GLOBAL__N__3670fdbe_4_k_cu_40c0f994_77866ignoreE:
	.zero		1
	.type		_ZN39_INTERNAL_3670fdbe_4_k_cu_40c0f994_77864cute7productE,@object
	.size		_ZN39_INTERNAL_3670fdbe_4_k_cu_40c0f994_77864cute7productE,(_ZN39_INTERNAL_3670fdbe_4_k_cu_40c0f994_77864cuda3std3__45__cpo3endE - _ZN39_INTERNAL_3670fdbe_4_k_cu_40c0f994_77864cute7productE)
_ZN39_INTERNAL_3670fdbe_4_k_cu_40c0f994_77864cute7productE:
	.zero		1
	.type		_ZN39_INTERNAL_3670fdbe_4_k_cu_40c0f994_77864cuda3std3__45__cpo3endE,@object
	.size		_ZN39_INTERNAL_3670fdbe_4_k_cu_40c0f994_77864cuda3std3__45__cpo3endE,(_ZN39_INTERNAL_3670fdbe_4_k_cu_40c0f994_77864cuda3std3__419piecewise_constructE - _ZN39_INTERNAL_3670fdbe_4_k_cu_40c0f994_77864cuda3std3__45__cpo3endE)
_ZN39_INTERNAL_3670fdbe_4_k_cu_40c0f994_77864cuda3std3__45__cpo3endE:
	.zero		1
	.type		_ZN39_INTERNAL_3670fdbe_4_k_cu_40c0f994_77864cuda3std3__419piecewise_constructE,@object
	.size		_ZN39_INTERNAL_3670fdbe_4_k_cu_40c0f994_77864cuda3std3__419piecewise_constructE,(_ZN39_INTERNAL_3670fdbe_4_k_cu_40c0f994_77864cuda3std3__45__cpo4cendE - _ZN39_INTERNAL_3670fdbe_4_k_cu_40c0f994_77864cuda3std3__419piecewise_constructE)
_ZN39_INTERNAL_3670fdbe_4_k_cu_40c0f994_77864cuda3std3__419piecewise_constructE:
	.zero		1
	.type		_ZN39_INTERNAL_3670fdbe_4_k_cu_40c0f994_77864cuda3std3__45__cpo4cendE,@object
	.size		_ZN39_INTERNAL_3670fdbe_4_k_cu_40c0f994_77864cuda3std3__45__cpo4cendE,(_ZN39_INTERNAL_3670fdbe_4_k_cu_40c0f994_77864cuda3std6ranges3__45__cpo4swapE - _ZN39_INTERNAL_3670fdbe_4_k_cu_40c0f994_77864cuda3std3__45__cpo4cendE)
_ZN39_INTERNAL_3670fdbe_4_k_cu_40c0f994_77864cuda3std3__45__cpo4cendE:
	.zero		1
	.type		_ZN39_INTERNAL_3670fdbe_4_k_cu_40c0f994_77864cuda3std6ranges3__45__cpo4swapE,@object
	.size		_ZN39_INTERNAL_3670fdbe_4_k_cu_40c0f994_77864cuda3std6ranges3__45__cpo4swapE,(.L_10 - _ZN39_INTERNAL_3670fdbe_4_k_cu_40c0f994_77864cuda3std6ranges3__45__cpo4swapE)
_ZN39_INTERNAL_3670fdbe_4_k_cu_40c0f994_77864cuda3std6ranges3__45__cpo4swapE:
	.zero		1
.L_10:


//--------------------- .nv.constant0._ZN7cutlass13device_kernelINS_4gemm6kernel13GemmUniversalIN4cute5tupleIJiiiiEEENS1_10collective13CollectiveMmaINS1_35MainloopSm100TmaUmmaWarpSpecializedILi4ELi2ELi4ENS5_IJNS4_1CILi1EEENSA_ILi2EEESB_EEEEENS5_IJNSA_ILi128EEESF_NSA_ILi64EEEEEENS_12float_e4m3_tENS5_IJlSB_lEEESI_SJ_NS4_8TiledMMAINS4_8MMA_AtomIJNS4_10MMA_TraitsINS4_19SM100_MMA_F8F6F4_SSEJSI_SI_fSF_SF_NS4_17integral_constantINS4_4UMMA5MajorELSQ_0EEESR_NSO_INSP_7ScaleInELSS_0EEEST_EEEEEENS4_6LayoutINS5_IJSB_SB_SB_EEENS5_IJNSA_ILi0EEESY_SY_EEEEENS5_IJNS4_10UnderscoreES11_S11_EEEEENS4_23SM90_TMA_LOAD_MULTICASTENS4_14ComposedLayoutINS4_7SwizzleILi2ELi4ELi3EEENS4_18smem_ptr_flag_bitsILi8EEENSW_INS5_IJNSA_ILi8EEESG_EEENS5_IJSG_SB_EEEEEEEvNS4_8identityENS4_13SM90_TMA_LOADES1E_vS1F_EENS_8epilogue10collective18CollectiveEpilogueINS1I_23Sm100TmaWarpSpecializedILi2ELi2ELi64ELb0ELb0EEEJSH_NS5_IJNSW_ISF_SB_EENSW_ISG_SB_EEEEESI_SJ_SI_SJ_NS1I_6fusion15FusionCallbacksIS1M_NS1Q_17LinearCombinationISI_fSI_fLNS_15FloatRoundStyleE2EEESH_S1P_JEEENS4_5SM1004TMEM4LOAD26SM100_TMEM_LOAD_32dp32b64xES1G_S1E_NS4_39AutoVectorizingCopyWithAssumedAlignmentILi128EEENS4_14SM90_TMA_STOREES1E_S21_S21_EEEvvEEEEvNT_6ParamsE --------------------------
	.section	.nv.constant0._ZN7cutlass13device_kernelINS_4gemm6kernel13GemmUniversalIN4cute5tupleIJiiiiEEENS1_10collective13CollectiveMmaINS1_35MainloopSm100TmaUmmaWarpSpecializedILi4ELi2ELi4ENS5_IJNS4_1CILi1EEENSA_ILi2EEESB_EEEEENS5_IJNSA_ILi128EEESF_NSA_ILi64EEEEEENS_12float_e4m3_tENS5_IJlSB_lEEESI_SJ_NS4_8TiledMMAINS4_8MMA_AtomIJNS4_10MMA_TraitsINS4_19SM100_MMA_F8F6F4_SSEJSI_SI_fSF_SF_NS4_17integral_constantINS4_4UMMA5MajorELSQ_0EEESR_NSO_INSP_7ScaleInELSS_0EEEST_EEEEEENS4_6LayoutINS5_IJSB_SB_SB_EEENS5_IJNSA_ILi0EEESY_SY_EEEEENS5_IJNS4_10UnderscoreES11_S11_EEEEENS4_23SM90_TMA_LOAD_MULTICASTENS4_14ComposedLayoutINS4_7SwizzleILi2ELi4ELi3EEENS4_18smem_ptr_flag_bitsILi8EEENSW_INS5_IJNSA_ILi8EEESG_EEENS5_IJSG_SB_EEEEEEEvNS4_8identityENS4_13SM90_TMA_LOADES1E_vS1F_EENS_8epilogue10collective18CollectiveEpilogueINS1I_23Sm100TmaWarpSpecializedILi2ELi2ELi64ELb0ELb0EEEJSH_NS5_IJNSW_ISF_SB_EENSW_ISG_SB_EEEEESI_SJ_SI_SJ_NS1I_6fusion15FusionCallbacksIS1M_NS1Q_17LinearCombinationISI_fSI_fLNS_15FloatRoundStyleE2EEESH_S1P_JEEENS4_5SM1004TMEM4LOAD26SM100_TMEM_LOAD_32dp32b64xES1G_S1E_NS4_39AutoVectorizingCopyWithAssumedAlignmentILi128EEENS4_14SM90_TMA_STOREES1E_S21_S21_EEEvvEEEEvNT_6ParamsE,"a",@progbits
	.sectionflags	@""
	.align	4
.nv.constant0._ZN7cutlass13device_kernelINS_4gemm6kernel13GemmUniversalIN4cute5tupleIJiiiiEEENS1_10collective13CollectiveMmaINS1_35MainloopSm100TmaUmmaWarpSpecializedILi4ELi2ELi4ENS5_IJNS4_1CILi1EEENSA_ILi2EEESB_EEEEENS5_IJNSA_ILi128EEESF_NSA_ILi64EEEEEENS_12float_e4m3_tENS5_IJlSB_lEEESI_SJ_NS4_8TiledMMAINS4_8MMA_AtomIJNS4_10MMA_TraitsINS4_19SM100_MMA_F8F6F4_SSEJSI_SI_fSF_SF_NS4_17integral_constantINS4_4UMMA5MajorELSQ_0EEESR_NSO_INSP_7ScaleInELSS_0EEEST_EEEEEENS4_6LayoutINS5_IJSB_SB_SB_EEENS5_IJNSA_ILi0EEESY_SY_EEEEENS5_IJNS4_10UnderscoreES11_S11_EEEEENS4_23SM90_TMA_LOAD_MULTICASTENS4_14ComposedLayoutINS4_7SwizzleILi2ELi4ELi3EEENS4_18smem_ptr_flag_bitsILi8EEENSW_INS5_IJNSA_ILi8EEESG_EEENS5_IJSG_SB_EEEEEEEvNS4_8identityENS4_13SM90_TMA_LOADES1E_vS1F_EENS_8epilogue10collective18CollectiveEpilogueINS1I_23Sm100TmaWarpSpecializedILi2ELi2ELi64ELb0ELb0EEEJSH_NS5_IJNSW_ISF_SB_EENSW_ISG_SB_EEEEESI_SJ_SI_SJ_NS1I_6fusion15FusionCallbacksIS1M_NS1Q_17LinearCombinationISI_fSI_fLNS_15FloatRoundStyleE2EEESH_S1P_JEEENS4_5SM1004TMEM4LOAD26SM100_TMEM_LOAD_32dp32b64xES1G_S1E_NS4_39AutoVectorizingCopyWithAssumedAlignmentILi128EEENS4_14SM90_TMA_STOREES1E_S21_S21_EEEvvEEEEvNT_6ParamsE:
	.zero		2944


//--------------------- SYMBOLS --------------------------

	.type		.nv.reservedSmem.offset0,@object
	.size		.nv.reservedSmem.offset0,0x4
	.type		.nv.reservedSmem.cap,@object
	.size		.nv.reservedSmem.cap,0x4
	.type		__assertfail,@function
